	.target	sm_100a

	.elftype	@"ET_EXEC"


//--------------------- .note.nv.tkinfo           --------------------------
	.section	.note.nv.tkinfo,"",@"SHT_NOTE"
	.sectionflags	@"SHF_NOTE_NV_TKINFO"
	.tkinfo
        /*0018*/ 	.word	0x00000002
        /*0030*/ 	.string	""
        /*0030*/ 	.string	"ptxas"
        /*0030*/ 	.string	"Cuda compilation tools, release 13.0, V13.0.88"
        /*0030*/ 	.string	"Build cuda_13.0.r13.0/compiler.36424714_0"
        /*0030*/ 	.string	"-arch sm_100a -m 64 "



//--------------------- .note.nv.cuinfo           --------------------------
	.section	.note.nv.cuinfo,"",@"SHT_NOTE"
	.sectionflags	@"SHF_NOTE_NV_CUINFO"
        /*0018*/ 	.short	0x0002
        /*001a*/ 	.short	0x0064
        /*001c*/ 	.short	0x0082
	.zero		2


//--------------------- .nv.info                  --------------------------
	.section	.nv.info,"",@"SHT_CUDA_INFO"
	.align	4


	//----- nvinfo : EIATTR_REGCOUNT
	.align		4
        /*0000*/ 	.byte	0x04, 0x2f
        /*0002*/ 	.short	(.L_19 - .L_18)
	.align		4
.L_18:
        /*0004*/ 	.word	index@(_ZN7cutlass13device_kernelINS_4gemm6kernel13GemmUniversalIN4cute5tupleIJiiiiEEENS1_10collective13CollectiveMmaINS1_35MainloopSm100TmaUmmaWarpSpecializedILi2ELi2ELi4ENS5_IJNS4_1CILi1EEESB_SB_EEEEENS5_IJNSA_ILi64EEENSA_ILi256EEESE_EEENS_10tfloat32_tENS5_IJlSB_lEEESH_SI_NS4_8TiledMMAINS4_8MMA_AtomIJNS4_17SM100_MMA_TF32_SSISH_SH_fLi64ELi256ELNS4_4UMMA5MajorE0ELSN_0ELNSM_7ScaleInE0ELSO_0EEEEEENS4_6LayoutISC_NS5_IJNSA_ILi0EEESS_SS_EEEEENS5_IJNS4_10UnderscoreESV_SV_EEEEENS4_13SM90_TMA_LOADENS4_14ComposedLayoutINS4_7SwizzleILi3ELi4ELi3EEENS4_18smem_ptr_flag_bitsILi32EEENSR_INS5_IJNSA_ILi8EEENSA_ILi32EEEEEENS5_IJS15_SB_EEEEEEEvNS4_8identityESY_S19_vS1A_EENS_8epilogue10collective18CollectiveEpilogueINS1C_23Sm100TmaWarpSpecializedILi4ELi2ELi16ELb1ELb0EEEJSG_NS5_IJNSR_ISE_SB_EENSR_IS15_SB_EEEEESH_SI_SH_SI_NS1C_6fusion15FusionCallbacksIS1G_NS1K_17LinearCombinationISH_fSH_fLNS_15FloatRoundStyleE2EEESG_S1J_JEEENS4_5SM1004TMEM4LOAD26SM100_TMEM_LOAD_16dp128b8xESY_S19_NS4_17SM75_U32x4_LDSM_NENS4_14SM90_TMA_STOREES19_NS4_17SM90_U32x4_STSM_NENS4_39AutoVectorizingCopyWithAssumedAlignmentILi128EEEEEEvvEEEEvNT_6ParamsE)
        /*0008*/ 	.word	0x0000005e


	//----- nvinfo : EIATTR_FRAME_SIZE
	.align		4
.L_19:
        /*000c*/ 	.byte	0x04, 0x11
        /*000e*/ 	.short	(.L_21 - .L_20)
	.align		4
.L_20:
        /*0010*/ 	.word	index@($__internal_2_$__cuda_sm10x_tcgen05_guardrail_trap_unallocated_columns_being_dealloced)
        /*0014*/ 	.word	0x00000000


	//----- nvinfo : EIATTR_FRAME_SIZE
	.align		4
.L_21:
        /*0018*/ 	.byte	0x04, 0x11
        /*001a*/ 	.short	(.L_23 - .L_22)
	.align		4
.L_22:
        /*001c*/ 	.word	index@($__internal_1_$__cuda_sm10x_tcgen05_guardrail_trap_phase_invalid_during_alloc)
        /*0020*/ 	.word	0x00000000


	//----- nvinfo : EIATTR_FRAME_SIZE
	.align		4
.L_23:
        /*0024*/ 	.byte	0x04, 0x11
        /*0026*/ 	.short	(.L_25 - .L_24)
	.align		4
.L_24:
        /*0028*/ 	.word	index@($__internal_0_$__cuda_sm10x_tcgen05_guardrail_trap_col_being_dealloced_not_returned_by_alloc)
        /*002c*/ 	.word	0x00000000


	//----- nvinfo : EIATTR_FRAME_SIZE
	.align		4
.L_25:
        /*0030*/ 	.byte	0x04, 0x11
        /*0032*/ 	.short	(.L_27 - .L_26)
	.align		4
.L_26:
        /*0034*/ 	.word	index@(_ZN7cutlass13device_kernelINS_4gemm6kernel13GemmUniversalIN4cute5tupleIJiiiiEEENS1_10collective13CollectiveMmaINS1_35MainloopSm100TmaUmmaWarpSpecializedILi2ELi2ELi4ENS5_IJNS4_1CILi1EEESB_SB_EEEEENS5_IJNSA_ILi64EEENSA_ILi256EEESE_EEENS_10tfloat32_tENS5_IJlSB_lEEESH_SI_NS4_8TiledMMAINS4_8MMA_AtomIJNS4_17SM100_MMA_TF32_SSISH_SH_fLi64ELi256ELNS4_4UMMA5MajorE0ELSN_0ELNSM_7ScaleInE0ELSO_0EEEEEENS4_6LayoutISC_NS5_IJNSA_ILi0EEESS_SS_EEEEENS5_IJNS4_10UnderscoreESV_SV_EEEEENS4_13SM90_TMA_LOADENS4_14ComposedLayoutINS4_7SwizzleILi3ELi4ELi3EEENS4_18smem_ptr_flag_bitsILi32EEENSR_INS5_IJNSA_ILi8EEENSA_ILi32EEEEEENS5_IJS15_SB_EEEEEEEvNS4_8identityESY_S19_vS1A_EENS_8epilogue10collective18CollectiveEpilogueINS1C_23Sm100TmaWarpSpecializedILi4ELi2ELi16ELb1ELb0EEEJSG_NS5_IJNSR_ISE_SB_EENSR_IS15_SB_EEEEESH_SI_SH_SI_NS1C_6fusion15FusionCallbacksIS1G_NS1K_17LinearCombinationISH_fSH_fLNS_15FloatRoundStyleE2EEESG_S1J_JEEENS4_5SM1004TMEM4LOAD26SM100_TMEM_LOAD_16dp128b8xESY_S19_NS4_17SM75_U32x4_LDSM_NENS4_14SM90_TMA_STOREES19_NS4_17SM90_U32x4_STSM_NENS4_39AutoVectorizingCopyWithAssumedAlignmentILi128EEEEEEvvEEEEvNT_6ParamsE)
        /*0038*/ 	.word	0x00000000


	//----- nvinfo : EIATTR_MIN_STACK_SIZE
	.align		4
.L_27:
        /*003c*/ 	.byte	0x04, 0x12
        /*003e*/ 	.short	(.L_29 - .L_28)
	.align		4
.L_28:
        /*0040*/ 	.word	index@(_ZN7cutlass13device_kernelINS_4gemm6kernel13GemmUniversalIN4cute5tupleIJiiiiEEENS1_10collective13CollectiveMmaINS1_35MainloopSm100TmaUmmaWarpSpecializedILi2ELi2ELi4ENS5_IJNS4_1CILi1EEESB_SB_EEEEENS5_IJNSA_ILi64EEENSA_ILi256EEESE_EEENS_10tfloat32_tENS5_IJlSB_lEEESH_SI_NS4_8TiledMMAINS4_8MMA_AtomIJNS4_17SM100_MMA_TF32_SSISH_SH_fLi64ELi256ELNS4_4UMMA5MajorE0ELSN_0ELNSM_7ScaleInE0ELSO_0EEEEEENS4_6LayoutISC_NS5_IJNSA_ILi0EEESS_SS_EEEEENS5_IJNS4_10UnderscoreESV_SV_EEEEENS4_13SM90_TMA_LOADENS4_14ComposedLayoutINS4_7SwizzleILi3ELi4ELi3EEENS4_18smem_ptr_flag_bitsILi32EEENSR_INS5_IJNSA_ILi8EEENSA_ILi32EEEEEENS5_IJS15_SB_EEEEEEEvNS4_8identityESY_S19_vS1A_EENS_8epilogue10collective18CollectiveEpilogueINS1C_23Sm100TmaWarpSpecializedILi4ELi2ELi16ELb1ELb0EEEJSG_NS5_IJNSR_ISE_SB_EENSR_IS15_SB_EEEEESH_SI_SH_SI_NS1C_6fusion15FusionCallbacksIS1G_NS1K_17LinearCombinationISH_fSH_fLNS_15FloatRoundStyleE2EEESG_S1J_JEEENS4_5SM1004TMEM4LOAD26SM100_TMEM_LOAD_16dp128b8xESY_S19_NS4_17SM75_U32x4_LDSM_NENS4_14SM90_TMA_STOREES19_NS4_17SM90_U32x4_STSM_NENS4_39AutoVectorizingCopyWithAssumedAlignmentILi128EEEEEEvvEEEEvNT_6ParamsE)
        /*0044*/ 	.word	0x00000000
.L_29:


//--------------------- .nv.compat                --------------------------
	.section	.nv.compat,"",@"SHT_CUDA_COMPAT_INFO"
	.align	4
        /*0000*/ 	.byte	0x02, 0x09, 0x01, 0x00, 0x02, 0x02, 0x02, 0x00, 0x02, 0x05, 0x05, 0x00, 0x03, 0x07, 0x01, 0x01
        /*0010*/ 	.byte	0x02, 0x03, 0x01, 0x00, 0x02, 0x06, 0x01, 0x00, 0x04, 0x0b, 0x08, 0x00, 0x09, 0x00, 0x00, 0x00
        /*0020*/ 	.byte	0x00, 0x00, 0x00, 0x00


//--------------------- .nv.info._ZN7cutlass13device_kernelINS_4gemm6kernel13GemmUniversalIN4cute5tupleIJiiiiEEENS1_10collective13CollectiveMmaINS1_35MainloopSm100TmaUmmaWarpSpecializedILi2ELi2ELi4ENS5_IJNS4_1CILi1EEESB_SB_EEEEENS5_IJNSA_ILi64EEENSA_ILi256EEESE_EEENS_10tfloat32_tENS5_IJlSB_lEEESH_SI_NS4_8TiledMMAINS4_8MMA_AtomIJNS4_17SM100_MMA_TF32_SSISH_SH_fLi64ELi256ELNS4_4UMMA5MajorE0ELSN_0ELNSM_7ScaleInE0ELSO_0EEEEEENS4_6LayoutISC_NS5_IJNSA_ILi0EEESS_SS_EEEEENS5_IJNS4_10UnderscoreESV_SV_EEEEENS4_13SM90_TMA_LOADENS4_14ComposedLayoutINS4_7SwizzleILi3ELi4ELi3EEENS4_18smem_ptr_flag_bitsILi32EEENSR_INS5_IJNSA_ILi8EEENSA_ILi32EEEEEENS5_IJS15_SB_EEEEEEEvNS4_8identityESY_S19_vS1A_EENS_8epilogue10collective18CollectiveEpilogueINS1C_23Sm100TmaWarpSpecializedILi4ELi2ELi16ELb1ELb0EEEJSG_NS5_IJNSR_ISE_SB_EENSR_IS15_SB_EEEEESH_SI_SH_SI_NS1C_6fusion15FusionCallbacksIS1G_NS1K_17LinearCombinationISH_fSH_fLNS_15FloatRoundStyleE2EEESG_S1J_JEEENS4_5SM1004TMEM4LOAD26SM100_TMEM_LOAD_16dp128b8xESY_S19_NS4_17SM75_U32x4_LDSM_NENS4_14SM90_TMA_STOREES19_NS4_17SM90_U32x4_STSM_NENS4_39AutoVectorizingCopyWithAssumedAlignmentILi128EEEEEEvvEEEEvNT_6ParamsE --------------------------
	.section	.nv.info._ZN7cutlass13device_kernelINS_4gemm6kernel13GemmUniversalIN4cute5tupleIJiiiiEEENS1_10collective13CollectiveMmaINS1_35MainloopSm100TmaUmmaWarpSpecializedILi2ELi2ELi4ENS5_IJNS4_1CILi1EEESB_SB_EEEEENS5_IJNSA_ILi64EEENSA_ILi256EEESE_EEENS_10tfloat32_tENS5_IJlSB_lEEESH_SI_NS4_8TiledMMAINS4_8MMA_AtomIJNS4_17SM100_MMA_TF32_SSISH_SH_fLi64ELi256ELNS4_4UMMA5MajorE0ELSN_0ELNSM_7ScaleInE0ELSO_0EEEEEENS4_6LayoutISC_NS5_IJNSA_ILi0EEESS_SS_EEEEENS5_IJNS4_10UnderscoreESV_SV_EEEEENS4_13SM90_TMA_LOADENS4_14ComposedLayoutINS4_7SwizzleILi3ELi4ELi3EEENS4_18smem_ptr_flag_bitsILi32EEENSR_INS5_IJNSA_ILi8EEENSA_ILi32EEEEEENS5_IJS15_SB_EEEEEEEvNS4_8identityESY_S19_vS1A_EENS_8epilogue10collective18CollectiveEpilogueINS1C_23Sm100TmaWarpSpecializedILi4ELi2ELi16ELb1ELb0EEEJSG_NS5_IJNSR_ISE_SB_EENSR_IS15_SB_EEEEESH_SI_SH_SI_NS1C_6fusion15FusionCallbacksIS1G_NS1K_17LinearCombinationISH_fSH_fLNS_15FloatRoundStyleE2EEESG_S1J_JEEENS4_5SM1004TMEM4LOAD26SM100_TMEM_LOAD_16dp128b8xESY_S19_NS4_17SM75_U32x4_LDSM_NENS4_14SM90_TMA_STOREES19_NS4_17SM90_U32x4_STSM_NENS4_39AutoVectorizingCopyWithAssumedAlignmentILi128EEEEEEvvEEEEvNT_6ParamsE,"",@"SHT_CUDA_INFO"
	.sectionflags	@""
	.align	4


	//----- nvinfo : EIATTR_CUDA_API_VERSION
	.align		4
        /*0000*/ 	.byte	0x04, 0x37
        /*0002*/ 	.short	(.L_31 - .L_30)
.L_30:
        /*0004*/ 	.word	0x00000082


	//----- nvinfo : EIATTR_KPARAM_INFO
	.align		4
.L_31:
        /*0008*/ 	.byte	0x04, 0x17
        /*000a*/ 	.short	(.L_33 - .L_32)
.L_32:
        /*000c*/ 	.word	0x00000000
        /*0010*/ 	.short	0x0000
        /*0012*/ 	.short	0x0000
        /*0014*/ 	.byte	0x00, 0xf0, 0x01, 0x20


	//----- nvinfo : EIATTR_AT_ENTRY_FRAGMENTS
	.align		4
.L_33:
        /*0018*/ 	.byte	0x04, 0x4f
        /*001a*/ 	.short	(.L_35 - .L_34)


	//   ....[0]....
.L_34:
        /*001c*/ 	.word	0x00000006


	//----- nvinfo : EIATTR_RESERVED_SMEM_USED
	.align		4
.L_35:
        /*0020*/ 	.byte	0x01, 0x41
	.zero		2


	//----- nvinfo : EIATTR_SPARSE_MMA_MASK
	.align		4
        /*0024*/ 	.byte	0x03, 0x50
        /*0026*/ 	.short	0x0000


	//----- nvinfo : EIATTR_TCGEN05_1CTA_USED
	.align		4
        /*0028*/ 	.byte	0x01, 0x51
	.zero		2


	//----- nvinfo : EIATTR_MAXREG_COUNT
	.align		4
        /*002c*/ 	.byte	0x03, 0x1b
        /*002e*/ 	.short	0x00ff


	//----- nvinfo : EIATTR_NUM_BARRIERS
	.align		4
        /*0030*/ 	.byte	0x02, 0x4c
        /*0032*/ 	.byte	0x07
	.zero		1


	//----- nvinfo : EIATTR_EXTERNS
	.align		4
        /*0034*/ 	.byte	0x04, 0x0f
        /*0036*/ 	.short	(.L_37 - .L_36)


	//   ....[0]....
	.align		4
.L_36:
        /*0038*/ 	.word	index@(__assertfail)


	//----- nvinfo : EIATTR_MERCURY_ISA_VERSION
	.align		4
.L_37:
        /*003c*/ 	.byte	0x03, 0x5f
        /*003e*/ 	.short	0x0101


	//----- nvinfo : EIATTR_INT_WARP_WIDE_INSTR_OFFSETS
	.align		4
        /*0040*/ 	.byte	0x04, 0x31
        /*0042*/ 	.short	(.L_39 - .L_38)


	//   ....[0]....
.L_38:
        /*0044*/ 	.word	0x00001f00


	//   ....[1]....
        /*0048*/ 	.word	0x00003a40


	//   ....[2]....
        /*004c*/ 	.word	0x00003a70


	//   ....[3]....
        /*0050*/ 	.word	0x00003ac0


	//   ....[4]....
        /*0054*/ 	.word	0x000043c0


	//   ....[5]....
        /*0058*/ 	.word	0x00004420


	//   ....[6]....
        /*005c*/ 	.word	0x00004510


	//   ....[7]....
        /*0060*/ 	.word	0x00004580


	//   ....[8]....
        /*0064*/ 	.word	0x00004670


	//   ....[9]....
        /*0068*/ 	.word	0x000046e0


	//   ....[10]....
        /*006c*/ 	.word	0x000047e0


	//   ....[11]....
        /*0070*/ 	.word	0x00004860


	//   ....[12]....
        /*0074*/ 	.word	0x00004960


	//   ....[13]....
        /*0078*/ 	.word	0x00004a30


	//   ....[14]....
        /*007c*/ 	.word	0x00004ad0


	//   ....[15]....
        /*0080*/ 	.word	0x00004ba0


	//   ....[16]....
        /*0084*/ 	.word	0x00004c50


	//   ....[17]....
        /*0088*/ 	.word	0x00004d30


	//   ....[18]....
        /*008c*/ 	.word	0x00004eb0


	//   ....[19]....
        /*0090*/ 	.word	0x00005000


	//----- nvinfo : EIATTR_COOP_GROUP_MASK_REGIDS
	.align		4
.L_39:
        /*0094*/ 	.byte	0x04, 0x29
        /*0096*/ 	.short	(.L_41 - .L_40)


	//   ....[0]....
.L_40:
        /*0098*/ 	.word	0xffffffff


	//   ....[1]....
        /*009c*/ 	.word	0xffffffff


	//   ....[2]....
        /*00a0*/ 	.word	0xffffffff


	//   ....[3]....
        /*00a4*/ 	.word	0xffffffff


	//   ....[4]....
        /*00a8*/ 	.word	0xffffffff


	//   ....[5]....
        /*00ac*/ 	.word	0xffffffff


	//   ....[6]....
        /*00b0*/ 	.word	0xffffffff


	//   ....[7]....
        /*00b4*/ 	.word	0xffffffff


	//   ....[8]....
        /*00b8*/ 	.word	0xffffffff


	//   ....[9]....
        /*00bc*/ 	.word	0xffffffff


	//   ....[10]....
        /*00c0*/ 	.word	0xffffffff


	//   ....[11]....
        /*00c4*/ 	.word	0xffffffff


	//   ....[12]....
        /*00c8*/ 	.word	0xffffffff


	//----- nvinfo : EIATTR_COOP_GROUP_INSTR_OFFSETS
	.align		4
.L_41:
        /*00cc*/ 	.byte	0x04, 0x28
        /*00ce*/ 	.short	(.L_43 - .L_42)


	//   ....[0]....
.L_42:
        /*00d0*/ 	.word	0x00000090


	//   ....[1]....
        /*00d4*/ 	.word	0x000004d0


	//   ....[2]....
        /*00d8*/ 	.word	0x00000600


	//   ....[3]....
        /*00dc*/ 	.word	0x000007a0


	//   ....[4]....
        /*00e0*/ 	.word	0x000008a0


	//   ....[5]....
        /*00e4*/ 	.word	0x00000a10


	//   ....[6]....
        /*00e8*/ 	.word	0x00000bb0


	//   ....[7]....
        /*00ec*/ 	.word	0x00001de0


	//   ....[8]....
        /*00f0*/ 	.word	0x00002aa0


	//   ....[9]....
        /*00f4*/ 	.word	0x00002cb0


	//   ....[10]....
        /*00f8*/ 	.word	0x00002ce0


	//   ....[11]....
        /*00fc*/ 	.word	0x00003930


	//   ....[12]....
        /*0100*/ 	.word	0x00003b60


	//----- nvinfo : EIATTR_VRC_CTA_INIT_COUNT
	.align		4
.L_43:
        /*0104*/ 	.byte	0x02, 0x4a
        /*0106*/ 	.byte	0x80
	.zero		1


	//----- nvinfo : EIATTR_SYSCALL_OFFSETS
	.align		4
        /*0108*/ 	.byte	0x04, 0x46
        /*010a*/ 	.short	(.L_45 - .L_44)


	//   ....[0]....
.L_44:
        /*010c*/ 	.word	0x00005ab0


	//   ....[1]....
        /*0110*/ 	.word	0x00005ba0


	//   ....[2]....
        /*0114*/ 	.word	0x000063c0


	//   ....[3]....
        /*0118*/ 	.word	0x00006d80


	//   ....[4]....
        /*011c*/ 	.word	0x000076e0


	//   ....[5]....
        /*0120*/ 	.word	0x00008090


	//   ....[6]....
        /*0124*/ 	.word	0x00008a40


	//   ....[7]....
        /*0128*/ 	.word	0x00009420


	//   ....[8]....
        /*012c*/ 	.word	0x00009dd0


	//   ....[9]....
        /*0130*/ 	.word	0x0000a730


	//----- nvinfo : EIATTR_MBARRIER_INSTR_OFFSETS
	.align		4
.L_45:
        /*0134*/ 	.byte	0x04, 0x39
        /*0136*/ 	.short	(.L_47 - .L_46)


	//   ....[0]....
.L_46:
        /*0138*/ 	.word	0x000005b0
        /*013c*/ 	.word	0x000000ff
        /*0140*/ 	.word	0x00000000
        /*0144*/ 	.short	0x0100
        /*0146*/ 	.byte	0x05
	.zero		1


	//   ....[1]....
        /*0148*/ 	.word	0x000005c0
        /*014c*/ 	.word	0x000000ff
        /*0150*/ 	.word	0x00000010
        /*0154*/ 	.short	0x0100
        /*0156*/ 	.byte	0x05
	.zero		1


	//   ....[2]....
        /*0158*/ 	.word	0x000005d0
        /*015c*/ 	.word	0x000000ff
        /*0160*/ 	.word	0x00000008
        /*0164*/ 	.short	0x0100
        /*0166*/ 	.byte	0x05
	.zero		1


	//   ....[3]....
        /*0168*/ 	.word	0x000005e0
        /*016c*/ 	.word	0x000000ff
        /*0170*/ 	.word	0x00000018
        /*0174*/ 	.short	0x0100
        /*0176*/ 	.byte	0x05
	.zero		1


	//   ....[4]....
        /*0178*/ 	.word	0x00000710
        /*017c*/ 	.word	0x000000ff
        /*0180*/ 	.word	0x00000020
        /*0184*/ 	.short	0x0100
        /*0186*/ 	.byte	0x07
	.zero		1


	//   ....[5]....
        /*0188*/ 	.word	0x00000720
        /*018c*/ 	.word	0x000000ff
        /*0190*/ 	.word	0x00000040
        /*0194*/ 	.short	0x0100
        /*0196*/ 	.byte	0x07
	.zero		1


	//   ....[6]....
        /*0198*/ 	.word	0x00000730
        /*019c*/ 	.word	0x000000ff
        /*01a0*/ 	.word	0x00000028
        /*01a4*/ 	.short	0x0100
        /*01a6*/ 	.byte	0x07
	.zero		1


	//   ....[7]....
        /*01a8*/ 	.word	0x00000740
        /*01ac*/ 	.word	0x000000ff
        /*01b0*/ 	.word	0x00000048
        /*01b4*/ 	.short	0x0100
        /*01b6*/ 	.byte	0x07
	.zero		1


	//   ....[8]....
        /*01b8*/ 	.word	0x00000750
        /*01bc*/ 	.word	0x000000ff
        /*01c0*/ 	.word	0x00000030
        /*01c4*/ 	.short	0x0100
        /*01c6*/ 	.byte	0x07
	.zero		1


	//   ....[9]....
        /*01c8*/ 	.word	0x00000760
        /*01cc*/ 	.word	0x000000ff
        /*01d0*/ 	.word	0x00000050
        /*01d4*/ 	.short	0x0100
        /*01d6*/ 	.byte	0x07
	.zero		1


	//   ....[10]....
        /*01d8*/ 	.word	0x00000770
        /*01dc*/ 	.word	0x000000ff
        /*01e0*/ 	.word	0x00000038
        /*01e4*/ 	.short	0x0100
        /*01e6*/ 	.byte	0x07
	.zero		1


	//   ....[11]....
        /*01e8*/ 	.word	0x00000780
        /*01ec*/ 	.word	0x000000ff
        /*01f0*/ 	.word	0x00000058
        /*01f4*/ 	.short	0x0100
        /*01f6*/ 	.byte	0x07
	.zero		1


	//   ....[12]....
        /*01f8*/ 	.word	0x00000870
        /*01fc*/ 	.word	0x000000ff
        /*0200*/ 	.word	0x00000060
        /*0204*/ 	.short	0x0100
        /*0206*/ 	.byte	0x05
	.zero		1


	//   ....[13]....
        /*0208*/ 	.word	0x00000880
        /*020c*/ 	.word	0x000000ff
        /*0210*/ 	.word	0x00000068
        /*0214*/ 	.short	0x0100
        /*0216*/ 	.byte	0x05
	.zero		1


	//   ....[14]....
        /*0218*/ 	.word	0x000009c0
        /*021c*/ 	.word	0x000000ff
        /*0220*/ 	.word	0x00000070
        /*0224*/ 	.short	0x0100
        /*0226*/ 	.byte	0x05
	.zero		1


	//   ....[15]....
        /*0228*/ 	.word	0x000009d0
        /*022c*/ 	.word	0x000000ff
        /*0230*/ 	.word	0x00000080
        /*0234*/ 	.short	0x0100
        /*0236*/ 	.byte	0x05
	.zero		1


	//   ....[16]....
        /*0238*/ 	.word	0x000009e0
        /*023c*/ 	.word	0x000000ff
        /*0240*/ 	.word	0x00000078
        /*0244*/ 	.short	0x0100
        /*0246*/ 	.byte	0x05
	.zero		1


	//   ....[17]....
        /*0248*/ 	.word	0x000009f0
        /*024c*/ 	.word	0x000000ff
        /*0250*/ 	.word	0x00000088
        /*0254*/ 	.short	0x0100
        /*0256*/ 	.byte	0x05
	.zero		1


	//   ....[18]....
        /*0258*/ 	.word	0x00000b20
        /*025c*/ 	.word	0x000000ff
        /*0260*/ 	.word	0x00000090
        /*0264*/ 	.short	0x0100
        /*0266*/ 	.byte	0x07
	.zero		1


	//   ....[19]....
        /*0268*/ 	.word	0x00000b30
        /*026c*/ 	.word	0x000000ff
        /*0270*/ 	.word	0x000000b0
        /*0274*/ 	.short	0x0100
        /*0276*/ 	.byte	0x07
	.zero		1


	//   ....[20]....
        /*0278*/ 	.word	0x00000b40
        /*027c*/ 	.word	0x000000ff
        /*0280*/ 	.word	0x00000098
        /*0284*/ 	.short	0x0100
        /*0286*/ 	.byte	0x07
	.zero		1


	//   ....[21]....
        /*0288*/ 	.word	0x00000b50
        /*028c*/ 	.word	0x000000ff
        /*0290*/ 	.word	0x000000b8
        /*0294*/ 	.short	0x0100
        /*0296*/ 	.byte	0x07
	.zero		1


	//   ....[22]....
        /*0298*/ 	.word	0x00000b60
        /*029c*/ 	.word	0x000000ff
        /*02a0*/ 	.word	0x000000a0
        /*02a4*/ 	.short	0x0100
        /*02a6*/ 	.byte	0x07
	.zero		1


	//   ....[23]....
        /*02a8*/ 	.word	0x00000b70
        /*02ac*/ 	.word	0x000000ff
        /*02b0*/ 	.word	0x000000c0
        /*02b4*/ 	.short	0x0100
        /*02b6*/ 	.byte	0x07
	.zero		1


	//   ....[24]....
        /*02b8*/ 	.word	0x00000b80
        /*02bc*/ 	.word	0x000000ff
        /*02c0*/ 	.word	0x000000a8
        /*02c4*/ 	.short	0x0100
        /*02c6*/ 	.byte	0x07
	.zero		1


	//   ....[25]....
        /*02c8*/ 	.word	0x00000b90
        /*02cc*/ 	.word	0x000000ff
        /*02d0*/ 	.word	0x000000c8
        /*02d4*/ 	.short	0x0100
        /*02d6*/ 	.byte	0x07
	.zero		1


	//   ....[26]....
        /*02d8*/ 	.word	0x00000c80
        /*02dc*/ 	.word	0x000000ff
        /*02e0*/ 	.word	0x000000d0
        /*02e4*/ 	.short	0x0100
        /*02e6*/ 	.byte	0x05
	.zero		1


	//   ....[27]....
        /*02e8*/ 	.word	0x00000c90
        /*02ec*/ 	.word	0x000000ff
        /*02f0*/ 	.word	0x000000e0
        /*02f4*/ 	.short	0x0100
        /*02f6*/ 	.byte	0x05
	.zero		1


	//   ....[28]....
        /*02f8*/ 	.word	0x00000ca0
        /*02fc*/ 	.word	0x000000ff
        /*0300*/ 	.word	0x000000d8
        /*0304*/ 	.short	0x0100
        /*0306*/ 	.byte	0x05
	.zero		1


	//   ....[29]....
        /*0308*/ 	.word	0x00000cb0
        /*030c*/ 	.word	0x000000ff
        /*0310*/ 	.word	0x000000e8
        /*0314*/ 	.short	0x0100
        /*0316*/ 	.byte	0x05
	.zero		1


	//   ....[30]....
        /*0318*/ 	.word	0x00001580
        /*031c*/ 	.word	0x00000002
        /*0320*/ 	.word	0x000000e0
        /*0324*/ 	.short	0x010a
        /*0326*/ 	.byte	0xff
	.zero		1


	//   ....[31]....
        /*0328*/ 	.word	0x000015b0
        /*032c*/ 	.word	0x00000002
        /*0330*/ 	.word	0x000000d0
        /*0334*/ 	.short	0x0101
        /*0336*/ 	.byte	0xff
	.zero		1


	//   ....[32]....
        /*0338*/ 	.word	0x00001680
        /*033c*/ 	.word	0x000000ff
        /*0340*/ 	.word	0x00000010
        /*0344*/ 	.short	0x010a
        /*0346*/ 	.byte	0x08
	.zero		1


	//   ....[33]....
        /*0348*/ 	.word	0x00001720
        /*034c*/ 	.word	0x000000ff
        /*0350*/ 	.word	0x00000010
        /*0354*/ 	.short	0x010a
        /*0356*/ 	.byte	0x21
	.zero		1


	//   ....[34]....
        /*0358*/ 	.word	0x00001870
        /*035c*/ 	.word	0x000000ff
        /*0360*/ 	.word	0x00000010
        /*0364*/ 	.short	0x010a
        /*0366*/ 	.byte	0x08
	.zero		1


	//   ....[35]....
        /*0368*/ 	.word	0x00001a40
        /*036c*/ 	.word	0x000000ff
        /*0370*/ 	.word	0x00000068
        /*0374*/ 	.short	0x0101
        /*0376*/ 	.byte	0x04
	.zero		1


	//   ....[36]....
        /*0378*/ 	.word	0x00001a60
        /*037c*/ 	.word	0x000000ff
        /*0380*/ 	.word	0x00000010
        /*0384*/ 	.short	0x010a
        /*0386*/ 	.byte	0x08
	.zero		1


	//   ....[37]....
        /*0388*/ 	.word	0x00001ae0
        /*038c*/ 	.word	0x000000ff
        /*0390*/ 	.word	0x00000010
        /*0394*/ 	.short	0x010a
        /*0396*/ 	.byte	0x21
	.zero		1


	//   ....[38]....
        /*0398*/ 	.word	0x00001c30
        /*039c*/ 	.word	0x000000ff
        /*03a0*/ 	.word	0x00000010
        /*03a4*/ 	.short	0x010a
        /*03a6*/ 	.byte	0x08
	.zero		1


	//   ....[39]....
        /*03a8*/ 	.word	0x00001e10
        /*03ac*/ 	.word	0x00000002
        /*03b0*/ 	.word	0x00000070
        /*03b4*/ 	.short	0x010a
        /*03b6*/ 	.byte	0xff
	.zero		1


	//   ....[40]....
        /*03b8*/ 	.word	0x00001ed0
        /*03bc*/ 	.word	0x00000002
        /*03c0*/ 	.word	0x00000000
        /*03c4*/ 	.short	0x0101
        /*03c6*/ 	.byte	0xff
	.zero		1


	//   ....[41]....
        /*03c8*/ 	.word	0x00002430
        /*03cc*/ 	.word	0x000000ff
        /*03d0*/ 	.word	0x00000000
        /*03d4*/ 	.short	0x010a
        /*03d6*/ 	.byte	0x04
	.zero		1


	//   ....[42]....
        /*03d8*/ 	.word	0x000024d0
        /*03dc*/ 	.word	0x00000000
        /*03e0*/ 	.word	0x00000000
        /*03e4*/ 	.short	0x010a
        /*03e6*/ 	.byte	0xff
	.zero		1


	//   ....[43]....
        /*03e8*/ 	.word	0x000025f0
        /*03ec*/ 	.word	0x00000000
        /*03f0*/ 	.word	0x000000d0
        /*03f4*/ 	.short	0x010a
        /*03f6*/ 	.byte	0xff
	.zero		1


	//   ....[44]....
        /*03f8*/ 	.word	0x00002660
        /*03fc*/ 	.word	0x00000000
        /*0400*/ 	.word	0x00000000
        /*0404*/ 	.short	0x0101
        /*0406*/ 	.byte	0xff
	.zero		1


	//   ....[45]....
        /*0408*/ 	.word	0x00002680
        /*040c*/ 	.word	0x000000ff
        /*0410*/ 	.word	0x00000080
        /*0414*/ 	.short	0x010a
        /*0416*/ 	.byte	0x05
	.zero		1


	//   ....[46]....
        /*0418*/ 	.word	0x000027a0
        /*041c*/ 	.word	0x00000000
        /*0420*/ 	.word	0x00000070
        /*0424*/ 	.short	0x010a
        /*0426*/ 	.byte	0xff
	.zero		1


	//   ....[47]....
        /*0428*/ 	.word	0x000028a0
        /*042c*/ 	.word	0x00000000
        /*0430*/ 	.word	0x00000000
        /*0434*/ 	.short	0x0101
        /*0436*/ 	.byte	0xff
	.zero		1


	//   ....[48]....
        /*0438*/ 	.word	0x00002930
        /*043c*/ 	.word	0x000000ff
        /*0440*/ 	.word	0x00000080
        /*0444*/ 	.short	0x0106
        /*0446*/ 	.byte	0x05
	.zero		1


	//   ....[49]....
        /*0448*/ 	.word	0x00002950
        /*044c*/ 	.word	0x000000ff
        /*0450*/ 	.word	0x00000080
        /*0454*/ 	.short	0x010a
        /*0456*/ 	.byte	0x05
	.zero		1


	//   ....[50]....
        /*0458*/ 	.word	0x000029e0
        /*045c*/ 	.word	0x000000ff
        /*0460*/ 	.word	0x00000080
        /*0464*/ 	.short	0x0106
        /*0466*/ 	.byte	0x04
	.zero		1


	//   ....[51]....
        /*0468*/ 	.word	0x00002a20
        /*046c*/ 	.word	0x00000000
        /*0470*/ 	.word	0x00000080
        /*0474*/ 	.short	0x010a
        /*0476*/ 	.byte	0xff
	.zero		1


	//   ....[52]....
        /*0478*/ 	.word	0x00002fe0
        /*047c*/ 	.word	0x00000000
        /*0480*/ 	.word	0x00000070
        /*0484*/ 	.short	0x010a
        /*0486*/ 	.byte	0xff
	.zero		1


	//   ....[53]....
        /*0488*/ 	.word	0x000030f0
        /*048c*/ 	.word	0x00000003
        /*0490*/ 	.word	0x00000000
        /*0494*/ 	.short	0x0101
        /*0496*/ 	.byte	0xff
	.zero		1


	//   ....[54]....
        /*0498*/ 	.word	0x00003100
        /*049c*/ 	.word	0x000000ff
        /*04a0*/ 	.word	0x00000000
        /*04a4*/ 	.short	0x010a
        /*04a6*/ 	.byte	0x07
	.zero		1


	//   ....[55]....
        /*04a8*/ 	.word	0x00003180
        /*04ac*/ 	.word	0x000000ff
        /*04b0*/ 	.word	0x000000b0
        /*04b4*/ 	.short	0x010a
        /*04b6*/ 	.byte	0x06
	.zero		1


	//   ....[56]....
        /*04b8*/ 	.word	0x00003250
        /*04bc*/ 	.word	0x000000ff
        /*04c0*/ 	.word	0x00000000
        /*04c4*/ 	.short	0x010a
        /*04c6*/ 	.byte	0x0b
	.zero		1


	//   ....[57]....
        /*04c8*/ 	.word	0x00003380
        /*04cc*/ 	.word	0x000000ff
        /*04d0*/ 	.word	0x00000000
        /*04d4*/ 	.short	0x010a
        /*04d6*/ 	.byte	0x22
	.zero		1


	//   ....[58]....
        /*04d8*/ 	.word	0x00003760
        /*04dc*/ 	.word	0x000000ff
        /*04e0*/ 	.word	0x00000000
        /*04e4*/ 	.short	0x010a
        /*04e6*/ 	.byte	0x06
	.zero		1


	//   ....[59]....
        /*04e8*/ 	.word	0x000037f0
        /*04ec*/ 	.word	0x000000ff
        /*04f0*/ 	.word	0x00000000
        /*04f4*/ 	.short	0x010a
        /*04f6*/ 	.byte	0x06
	.zero		1


	//   ....[60]....
        /*04f8*/ 	.word	0x00003880
        /*04fc*/ 	.word	0x000000ff
        /*0500*/ 	.word	0x00000000
        /*0504*/ 	.short	0x010a
        /*0506*/ 	.byte	0x06
	.zero		1


	//   ....[61]....
        /*0508*/ 	.word	0x00003910
        /*050c*/ 	.word	0x000000ff
        /*0510*/ 	.word	0x00000000
        /*0514*/ 	.short	0x010a
        /*0516*/ 	.byte	0x07
	.zero		1


	//   ....[62]....
        /*0518*/ 	.word	0x00003d60
        /*051c*/ 	.word	0x00000000
        /*0520*/ 	.word	0x00000070
        /*0524*/ 	.short	0x010a
        /*0526*/ 	.byte	0xff
	.zero		1


	//   ....[63]....
        /*0528*/ 	.word	0x00003e20
        /*052c*/ 	.word	0x00000000
        /*0530*/ 	.word	0x00000000
        /*0534*/ 	.short	0x0101
        /*0536*/ 	.byte	0xff
	.zero		1


	//   ....[64]....
        /*0538*/ 	.word	0x00004140
        /*053c*/ 	.word	0x000000ff
        /*0540*/ 	.word	0x00000068
        /*0544*/ 	.short	0x010a
        /*0546*/ 	.byte	0x07
	.zero		1


	//   ....[65]....
        /*0548*/ 	.word	0x00004340
        /*054c*/ 	.word	0x000000ff
        /*0550*/ 	.word	0x00000040
        /*0554*/ 	.short	0x010a
        /*0556*/ 	.byte	0x07
	.zero		1


	//   ....[66]....
        /*0558*/ 	.word	0x000044c0
        /*055c*/ 	.word	0x000000ff
        /*0560*/ 	.word	0x00000020
        /*0564*/ 	.short	0x010b
        /*0566*/ 	.byte	0x07
	.zero		1


	//   ....[67]....
        /*0568*/ 	.word	0x000044d0
        /*056c*/ 	.word	0x000000ff
        /*0570*/ 	.word	0x00000000
        /*0574*/ 	.short	0x0101
        /*0576*/ 	.byte	0x15
	.zero		1


	//   ....[68]....
        /*0578*/ 	.word	0x000044e0
        /*057c*/ 	.word	0x000000ff
        /*0580*/ 	.word	0x00000048
        /*0584*/ 	.short	0x010a
        /*0586*/ 	.byte	0x07
	.zero		1


	//   ....[69]....
        /*0588*/ 	.word	0x00004620
        /*058c*/ 	.word	0x000000ff
        /*0590*/ 	.word	0x00000028
        /*0594*/ 	.short	0x010b
        /*0596*/ 	.byte	0x07
	.zero		1


	//   ....[70]....
        /*0598*/ 	.word	0x00004630
        /*059c*/ 	.word	0x000000ff
        /*05a0*/ 	.word	0x00000000
        /*05a4*/ 	.short	0x0101
        /*05a6*/ 	.byte	0x0f
	.zero		1


	//   ....[71]....
        /*05a8*/ 	.word	0x00004640
        /*05ac*/ 	.word	0x000000ff
        /*05b0*/ 	.word	0x00000050
        /*05b4*/ 	.short	0x010a
        /*05b6*/ 	.byte	0x07
	.zero		1


	//   ....[72]....
        /*05b8*/ 	.word	0x00004790
        /*05bc*/ 	.word	0x000000ff
        /*05c0*/ 	.word	0x00000030
        /*05c4*/ 	.short	0x010b
        /*05c6*/ 	.byte	0x07
	.zero		1


	//   ....[73]....
        /*05c8*/ 	.word	0x000047a0
        /*05cc*/ 	.word	0x000000ff
        /*05d0*/ 	.word	0x00000000
        /*05d4*/ 	.short	0x0101
        /*05d6*/ 	.byte	0x0e
	.zero		1


	//   ....[74]....
        /*05d8*/ 	.word	0x000047b0
        /*05dc*/ 	.word	0x000000ff
        /*05e0*/ 	.word	0x00000058
        /*05e4*/ 	.short	0x010a
        /*05e6*/ 	.byte	0x07
	.zero		1


	//   ....[75]....
        /*05e8*/ 	.word	0x00004910
        /*05ec*/ 	.word	0x000000ff
        /*05f0*/ 	.word	0x00000038
        /*05f4*/ 	.short	0x010b
        /*05f6*/ 	.byte	0x07
	.zero		1


	//   ....[76]....
        /*05f8*/ 	.word	0x00004920
        /*05fc*/ 	.word	0x000000ff
        /*0600*/ 	.word	0x00000000
        /*0604*/ 	.short	0x0101
        /*0606*/ 	.byte	0x0d
	.zero		1


	//   ....[77]....
        /*0608*/ 	.word	0x00004930
        /*060c*/ 	.word	0x000000ff
        /*0610*/ 	.word	0x00000040
        /*0614*/ 	.short	0x010a
        /*0616*/ 	.byte	0x07
	.zero		1


	//   ....[78]....
        /*0618*/ 	.word	0x00004a80
        /*061c*/ 	.word	0x000000ff
        /*0620*/ 	.word	0x00000020
        /*0624*/ 	.short	0x010b
        /*0626*/ 	.byte	0x07
	.zero		1


	//   ....[79]....
        /*0628*/ 	.word	0x00004a90
        /*062c*/ 	.word	0x000000ff
        /*0630*/ 	.word	0x00000000
        /*0634*/ 	.short	0x0101
        /*0636*/ 	.byte	0x15
	.zero		1


	//   ....[80]....
        /*0638*/ 	.word	0x00004aa0
        /*063c*/ 	.word	0x000000ff
        /*0640*/ 	.word	0x00000048
        /*0644*/ 	.short	0x010a
        /*0646*/ 	.byte	0x07
	.zero		1


	//   ....[81]....
        /*0648*/ 	.word	0x00004bf0
        /*064c*/ 	.word	0x000000ff
        /*0650*/ 	.word	0x00000028
        /*0654*/ 	.short	0x010b
        /*0656*/ 	.byte	0x07
	.zero		1


	//   ....[82]....
        /*0658*/ 	.word	0x00004c00
        /*065c*/ 	.word	0x000000ff
        /*0660*/ 	.word	0x00000000
        /*0664*/ 	.short	0x0101
        /*0666*/ 	.byte	0x0f
	.zero		1


	//   ....[83]....
        /*0668*/ 	.word	0x00004c10
        /*066c*/ 	.word	0x000000ff
        /*0670*/ 	.word	0x00000050
        /*0674*/ 	.short	0x010a
        /*0676*/ 	.byte	0x07
	.zero		1


	//   ....[84]....
        /*0678*/ 	.word	0x00004d90
        /*067c*/ 	.word	0x000000ff
        /*0680*/ 	.word	0x00000030
        /*0684*/ 	.short	0x010b
        /*0686*/ 	.byte	0x07
	.zero		1


	//   ....[85]....
        /*0688*/ 	.word	0x00004dd0
        /*068c*/ 	.word	0x000000ff
        /*0690*/ 	.word	0x00000000
        /*0694*/ 	.short	0x0101
        /*0696*/ 	.byte	0x0e
	.zero		1


	//   ....[86]....
        /*0698*/ 	.word	0x00004e10
        /*069c*/ 	.word	0x000000ff
        /*06a0*/ 	.word	0x00000058
        /*06a4*/ 	.short	0x010a
        /*06a6*/ 	.byte	0x07
	.zero		1


	//   ....[87]....
        /*06a8*/ 	.word	0x00005040
        /*06ac*/ 	.word	0x000000ff
        /*06b0*/ 	.word	0x00000038
        /*06b4*/ 	.short	0x010b
        /*06b6*/ 	.byte	0x07
	.zero		1


	//   ....[88]....
        /*06b8*/ 	.word	0x00005060
        /*06bc*/ 	.word	0x000000ff
        /*06c0*/ 	.word	0x00000000
        /*06c4*/ 	.short	0x0101
        /*06c6*/ 	.byte	0x0d
	.zero		1


	//   ....[89]....
        /*06c8*/ 	.word	0x00005080
        /*06cc*/ 	.word	0x000000ff
        /*06d0*/ 	.word	0x00000040
        /*06d4*/ 	.short	0x010a
        /*06d6*/ 	.byte	0x07
	.zero		1


	//   ....[90]....
        /*06d8*/ 	.word	0x000050a0
        /*06dc*/ 	.word	0x000000ff
        /*06e0*/ 	.word	0x00000048
        /*06e4*/ 	.short	0x010a
        /*06e6*/ 	.byte	0x07
	.zero		1


	//   ....[91]....
        /*06e8*/ 	.word	0x000050c0
        /*06ec*/ 	.word	0x000000ff
        /*06f0*/ 	.word	0x00000050
        /*06f4*/ 	.short	0x010a
        /*06f6*/ 	.byte	0x07
	.zero		1


	//   ....[92]....
        /*06f8*/ 	.word	0x00005110
        /*06fc*/ 	.word	0x00000002
        /*0700*/ 	.word	0x00000058
        /*0704*/ 	.short	0x010a
        /*0706*/ 	.byte	0xff
	.zero		1


	//   ....[93]....
        /*0708*/ 	.word	0x00005470
        /*070c*/ 	.word	0x00000000
        /*0710*/ 	.word	0x00000070
        /*0714*/ 	.short	0x010a
        /*0716*/ 	.byte	0xff
	.zero		1


	//   ....[94]....
        /*0718*/ 	.word	0x00005580
        /*071c*/ 	.word	0x00000000
        /*0720*/ 	.word	0x00000000
        /*0724*/ 	.short	0x0101
        /*0726*/ 	.byte	0xff
	.zero		1


	//   ....[95]....
        /*0728*/ 	.word	0x00006000
        /*072c*/ 	.word	0x000000ff
        /*0730*/ 	.word	0x00000020
        /*0734*/ 	.short	0x010a
        /*0736*/ 	.byte	0x30
	.zero		1


	//   ....[96]....
        /*0738*/ 	.word	0x00006030
        /*073c*/ 	.word	0x00000053
        /*0740*/ 	.word	0x00000090
        /*0744*/ 	.short	0x010a
        /*0746*/ 	.byte	0xff
	.zero		1


	//   ....[97]....
        /*0748*/ 	.word	0x000061a0
        /*074c*/ 	.word	0x000000ff
        /*0750*/ 	.word	0x00000020
        /*0754*/ 	.short	0x010a
        /*0756*/ 	.byte	0x30
	.zero		1


	//   ....[98]....
        /*0758*/ 	.word	0x000062a0
        /*075c*/ 	.word	0x00000053
        /*0760*/ 	.word	0x00000090
        /*0764*/ 	.short	0x010a
        /*0766*/ 	.byte	0xff
	.zero		1


	//   ....[99]....
        /*0768*/ 	.word	0x00006aa0
        /*076c*/ 	.word	0x00000000
        /*0770*/ 	.word	0x00000000
        /*0774*/ 	.short	0x0101
        /*0776*/ 	.byte	0xff
	.zero		1


	//   ....[100]....
        /*0778*/ 	.word	0x00006ab0
        /*077c*/ 	.word	0x00000002
        /*0780*/ 	.word	0x00000020
        /*0784*/ 	.short	0x010a
        /*0786*/ 	.byte	0xff
	.zero		1


	//   ....[101]....
        /*0788*/ 	.word	0x00006b80
        /*078c*/ 	.word	0x00000002
        /*0790*/ 	.word	0x00000020
        /*0794*/ 	.short	0x010a
        /*0796*/ 	.byte	0xff
	.zero		1


	//   ....[102]....
        /*0798*/ 	.word	0x00007400
        /*079c*/ 	.word	0x00000015
        /*07a0*/ 	.word	0x00000000
        /*07a4*/ 	.short	0x0101
        /*07a6*/ 	.byte	0xff
	.zero		1


	//   ....[103]....
        /*07a8*/ 	.word	0x00007420
        /*07ac*/ 	.word	0x00000000
        /*07b0*/ 	.word	0x00000020
        /*07b4*/ 	.short	0x010a
        /*07b6*/ 	.byte	0xff
	.zero		1


	//   ....[104]....
        /*07b8*/ 	.word	0x000074e0
        /*07bc*/ 	.word	0x00000000
        /*07c0*/ 	.word	0x00000020
        /*07c4*/ 	.short	0x010a
        /*07c6*/ 	.byte	0xff
	.zero		1


	//   ....[105]....
        /*07c8*/ 	.word	0x00007d70
        /*07cc*/ 	.word	0x00000015
        /*07d0*/ 	.word	0x00000000
        /*07d4*/ 	.short	0x0101
        /*07d6*/ 	.byte	0xff
	.zero		1


	//   ....[106]....
        /*07d8*/ 	.word	0x00007d90
        /*07dc*/ 	.word	0x00000000
        /*07e0*/ 	.word	0x00000020
        /*07e4*/ 	.short	0x010a
        /*07e6*/ 	.byte	0xff
	.zero		1


	//   ....[107]....
        /*07e8*/ 	.word	0x00007e50
        /*07ec*/ 	.word	0x00000000
        /*07f0*/ 	.word	0x00000020
        /*07f4*/ 	.short	0x010a
        /*07f6*/ 	.byte	0xff
	.zero		1


	//   ....[108]....
        /*07f8*/ 	.word	0x00008710
        /*07fc*/ 	.word	0x00000015
        /*0800*/ 	.word	0x00000000
        /*0804*/ 	.short	0x0101
        /*0806*/ 	.byte	0xff
	.zero		1


	//   ....[109]....
        /*0808*/ 	.word	0x00008730
        /*080c*/ 	.word	0x00000000
        /*0810*/ 	.word	0x00000020
        /*0814*/ 	.short	0x010a
        /*0816*/ 	.byte	0xff
	.zero		1


	//   ....[110]....
        /*0818*/ 	.word	0x000087f0
        /*081c*/ 	.word	0x00000000
        /*0820*/ 	.word	0x00000020
        /*0824*/ 	.short	0x010a
        /*0826*/ 	.byte	0xff
	.zero		1


	//   ....[111]....
        /*0828*/ 	.word	0x000090f0
        /*082c*/ 	.word	0x00000015
        /*0830*/ 	.word	0x00000000
        /*0834*/ 	.short	0x0101
        /*0836*/ 	.byte	0xff
	.zero		1


	//   ....[112]....
        /*0838*/ 	.word	0x00009110
        /*083c*/ 	.word	0x00000000
        /*0840*/ 	.word	0x00000020
        /*0844*/ 	.short	0x010a
        /*0846*/ 	.byte	0xff
	.zero		1


	//   ....[113]....
        /*0848*/ 	.word	0x000091d0
        /*084c*/ 	.word	0x00000000
        /*0850*/ 	.word	0x00000020
        /*0854*/ 	.short	0x010a
        /*0856*/ 	.byte	0xff
	.zero		1


	//   ....[114]....
        /*0858*/ 	.word	0x00009aa0
        /*085c*/ 	.word	0x00000015
        /*0860*/ 	.word	0x00000000
        /*0864*/ 	.short	0x0101
        /*0866*/ 	.byte	0xff
	.zero		1


	//   ....[115]....
        /*0868*/ 	.word	0x00009ac0
        /*086c*/ 	.word	0x00000000
        /*0870*/ 	.word	0x00000020
        /*0874*/ 	.short	0x010a
        /*0876*/ 	.byte	0xff
	.zero		1


	//   ....[116]....
        /*0878*/ 	.word	0x00009b80
        /*087c*/ 	.word	0x00000000
        /*0880*/ 	.word	0x00000020
        /*0884*/ 	.short	0x010a
        /*0886*/ 	.byte	0xff
	.zero		1


	//   ....[117]....
        /*0888*/ 	.word	0x0000a450
        /*088c*/ 	.word	0x00000015
        /*0890*/ 	.word	0x00000000
        /*0894*/ 	.short	0x0101
        /*0896*/ 	.byte	0xff
	.zero		1


	//   ....[118]....
        /*0898*/ 	.word	0x0000a470
        /*089c*/ 	.word	0x00000000
        /*08a0*/ 	.word	0x00000020
        /*08a4*/ 	.short	0x010a
        /*08a6*/ 	.byte	0xff
	.zero		1


	//   ....[119]....
        /*08a8*/ 	.word	0x0000a530
        /*08ac*/ 	.word	0x00000000
        /*08b0*/ 	.word	0x00000020
        /*08b4*/ 	.short	0x010a
        /*08b6*/ 	.byte	0xff
	.zero		1


	//   ....[120]....
        /*08b8*/ 	.word	0x0000a8a0
        /*08bc*/ 	.word	0x000000ff
        /*08c0*/ 	.word	0x00000000
        /*08c4*/ 	.short	0x0101
        /*08c6*/ 	.byte	0x05
	.zero		1


	//   ....[121]....
        /*08c8*/ 	.word	0x0000ae10
        /*08cc*/ 	.word	0x00000000
        /*08d0*/ 	.word	0x00000000
        /*08d4*/ 	.short	0x0101
        /*08d6*/ 	.byte	0xff
	.zero		1


	//   ....[122]....
        /*08d8*/ 	.word	0x0000b080
        /*08dc*/ 	.word	0x000000ff
        /*08e0*/ 	.word	0x00000000
        /*08e4*/ 	.short	0x0101
        /*08e6*/ 	.byte	0x04
	.zero		1


	//   ....[123]....
        /*08e8*/ 	.word	0x0000b0a0
        /*08ec*/ 	.word	0x00000002
        /*08f0*/ 	.word	0x000000e0
        /*08f4*/ 	.short	0x010a
        /*08f6*/ 	.byte	0xff
	.zero		1


	//   ....[124]....
        /*08f8*/ 	.word	0x0000b100
        /*08fc*/ 	.word	0x00000002
        /*0900*/ 	.word	0x00000010
        /*0904*/ 	.short	0x010a
        /*0906*/ 	.byte	0xff
	.zero		1


	//   ....[125]....
        /*0908*/ 	.word	0x0000b160
        /*090c*/ 	.word	0x00000002
        /*0910*/ 	.word	0x00000010
        /*0914*/ 	.short	0x010a
        /*0916*/ 	.byte	0xff
	.zero		1


	//   ....[126]....
        /*0918*/ 	.word	0x0000b1b0
        /*091c*/ 	.word	0x00000002
        /*0920*/ 	.word	0x00000070
        /*0924*/ 	.short	0x010a
        /*0926*/ 	.byte	0xff
	.zero		1


	//   ....[127]....
        /*0928*/ 	.word	0x0000b210
        /*092c*/ 	.word	0x00000000
        /*0930*/ 	.word	0x00000000
        /*0934*/ 	.short	0x010a
        /*0936*/ 	.byte	0xff
	.zero		1


	//   ....[128]....
        /*0938*/ 	.word	0x0000b260
        /*093c*/ 	.word	0x00000000
        /*0940*/ 	.word	0x000000d0
        /*0944*/ 	.short	0x010a
        /*0946*/ 	.byte	0xff
	.zero		1


	//   ....[129]....
        /*0948*/ 	.word	0x0000b2c0
        /*094c*/ 	.word	0x00000000
        /*0950*/ 	.word	0x00000080
        /*0954*/ 	.short	0x010a
        /*0956*/ 	.byte	0xff
	.zero		1


	//   ....[130]....
        /*0958*/ 	.word	0x0000b310
        /*095c*/ 	.word	0x00000000
        /*0960*/ 	.word	0x00000070
        /*0964*/ 	.short	0x010a
        /*0966*/ 	.byte	0xff
	.zero		1


	//   ....[131]....
        /*0968*/ 	.word	0x0000b370
        /*096c*/ 	.word	0x00000000
        /*0970*/ 	.word	0x00000080
        /*0974*/ 	.short	0x010a
        /*0976*/ 	.byte	0xff
	.zero		1


	//   ....[132]....
        /*0978*/ 	.word	0x0000b3c0
        /*097c*/ 	.word	0x00000000
        /*0980*/ 	.word	0x00000070
        /*0984*/ 	.short	0x010a
        /*0986*/ 	.byte	0xff
	.zero		1


	//   ....[133]....
        /*0988*/ 	.word	0x0000b420
        /*098c*/ 	.word	0x00000002
        /*0990*/ 	.word	0x000000b0
        /*0994*/ 	.short	0x010a
        /*0996*/ 	.byte	0xff
	.zero		1


	//   ....[134]....
        /*0998*/ 	.word	0x0000b480
        /*099c*/ 	.word	0x00000000
        /*09a0*/ 	.word	0x00000000
        /*09a4*/ 	.short	0x010a
        /*09a6*/ 	.byte	0xff
	.zero		1


	//   ....[135]....
        /*09a8*/ 	.word	0x0000b4e0
        /*09ac*/ 	.word	0x00000000
        /*09b0*/ 	.word	0x00000000
        /*09b4*/ 	.short	0x010a
        /*09b6*/ 	.byte	0xff
	.zero		1


	//   ....[136]....
        /*09b8*/ 	.word	0x0000b540
        /*09bc*/ 	.word	0x00000000
        /*09c0*/ 	.word	0x00000000
        /*09c4*/ 	.short	0x010a
        /*09c6*/ 	.byte	0xff
	.zero		1


	//   ....[137]....
        /*09c8*/ 	.word	0x0000b5a0
        /*09cc*/ 	.word	0x00000000
        /*09d0*/ 	.word	0x00000000
        /*09d4*/ 	.short	0x010a
        /*09d6*/ 	.byte	0xff
	.zero		1


	//   ....[138]....
        /*09d8*/ 	.word	0x0000b600
        /*09dc*/ 	.word	0x00000000
        /*09e0*/ 	.word	0x00000000
        /*09e4*/ 	.short	0x010a
        /*09e6*/ 	.byte	0xff
	.zero		1


	//   ....[139]....
        /*09e8*/ 	.word	0x0000b650
        /*09ec*/ 	.word	0x00000000
        /*09f0*/ 	.word	0x00000070
        /*09f4*/ 	.short	0x010a
        /*09f6*/ 	.byte	0xff
	.zero		1


	//   ....[140]....
        /*09f8*/ 	.word	0x0000b6b0
        /*09fc*/ 	.word	0x00000000
        /*0a00*/ 	.word	0x00000068
        /*0a04*/ 	.short	0x010a
        /*0a06*/ 	.byte	0xff
	.zero		1


	//   ....[141]....
        /*0a08*/ 	.word	0x0000b710
        /*0a0c*/ 	.word	0x00000000
        /*0a10*/ 	.word	0x00000040
        /*0a14*/ 	.short	0x010a
        /*0a16*/ 	.byte	0xff
	.zero		1


	//   ....[142]....
        /*0a18*/ 	.word	0x0000b770
        /*0a1c*/ 	.word	0x00000000
        /*0a20*/ 	.word	0x00000048
        /*0a24*/ 	.short	0x010a
        /*0a26*/ 	.byte	0xff
	.zero		1


	//   ....[143]....
        /*0a28*/ 	.word	0x0000b7d0
        /*0a2c*/ 	.word	0x00000000
        /*0a30*/ 	.word	0x00000050
        /*0a34*/ 	.short	0x010a
        /*0a36*/ 	.byte	0xff
	.zero		1


	//   ....[144]....
        /*0a38*/ 	.word	0x0000b830
        /*0a3c*/ 	.word	0x00000000
        /*0a40*/ 	.word	0x00000058
        /*0a44*/ 	.short	0x010a
        /*0a46*/ 	.byte	0xff
	.zero		1


	//   ....[145]....
        /*0a48*/ 	.word	0x0000b890
        /*0a4c*/ 	.word	0x00000000
        /*0a50*/ 	.word	0x00000040
        /*0a54*/ 	.short	0x010a
        /*0a56*/ 	.byte	0xff
	.zero		1


	//   ....[146]....
        /*0a58*/ 	.word	0x0000b8f0
        /*0a5c*/ 	.word	0x00000000
        /*0a60*/ 	.word	0x00000048
        /*0a64*/ 	.short	0x010a
        /*0a66*/ 	.byte	0xff
	.zero		1


	//   ....[147]....
        /*0a68*/ 	.word	0x0000b950
        /*0a6c*/ 	.word	0x00000000
        /*0a70*/ 	.word	0x00000050
        /*0a74*/ 	.short	0x010a
        /*0a76*/ 	.byte	0xff
	.zero		1


	//   ....[148]....
        /*0a78*/ 	.word	0x0000b9b0
        /*0a7c*/ 	.word	0x00000000
        /*0a80*/ 	.word	0x00000058
        /*0a84*/ 	.short	0x010a
        /*0a86*/ 	.byte	0xff
	.zero		1


	//   ....[149]....
        /*0a88*/ 	.word	0x0000ba10
        /*0a8c*/ 	.word	0x00000000
        /*0a90*/ 	.word	0x00000040
        /*0a94*/ 	.short	0x010a
        /*0a96*/ 	.byte	0xff
	.zero		1


	//   ....[150]....
        /*0a98*/ 	.word	0x0000ba70
        /*0a9c*/ 	.word	0x00000000
        /*0aa0*/ 	.word	0x00000048
        /*0aa4*/ 	.short	0x010a
        /*0aa6*/ 	.byte	0xff
	.zero		1


	//   ....[151]....
        /*0aa8*/ 	.word	0x0000bad0
        /*0aac*/ 	.word	0x00000002
        /*0ab0*/ 	.word	0x00000050
        /*0ab4*/ 	.short	0x010a
        /*0ab6*/ 	.byte	0xff
	.zero		1


	//   ....[152]....
        /*0ab8*/ 	.word	0x0000bb20
        /*0abc*/ 	.word	0x00000000
        /*0ac0*/ 	.word	0x00000070
        /*0ac4*/ 	.short	0x010a
        /*0ac6*/ 	.byte	0xff
	.zero		1


	//   ....[153]....
        /*0ac8*/ 	.word	0x0000bb80
        /*0acc*/ 	.word	0x00000000
        /*0ad0*/ 	.word	0x00000020
        /*0ad4*/ 	.short	0x010a
        /*0ad6*/ 	.byte	0xff
	.zero		1


	//   ....[154]....
        /*0ad8*/ 	.word	0x0000bbd0
        /*0adc*/ 	.word	0x00000053
        /*0ae0*/ 	.word	0x00000090
        /*0ae4*/ 	.short	0x010a
        /*0ae6*/ 	.byte	0xff
	.zero		1


	//   ....[155]....
        /*0ae8*/ 	.word	0x0000bc20
        /*0aec*/ 	.word	0x00000002
        /*0af0*/ 	.word	0x00000020
        /*0af4*/ 	.short	0x010a
        /*0af6*/ 	.byte	0xff
	.zero		1


	//   ....[156]....
        /*0af8*/ 	.word	0x0000bc70
        /*0afc*/ 	.word	0x00000000
        /*0b00*/ 	.word	0x00000020
        /*0b04*/ 	.short	0x010a
        /*0b06*/ 	.byte	0xff
	.zero		1


	//   ....[157]....
        /*0b08*/ 	.word	0x0000bcc0
        /*0b0c*/ 	.word	0x00000000
        /*0b10*/ 	.word	0x00000020
        /*0b14*/ 	.short	0x010a
        /*0b16*/ 	.byte	0xff
	.zero		1


	//   ....[158]....
        /*0b18*/ 	.word	0x0000bd10
        /*0b1c*/ 	.word	0x00000000
        /*0b20*/ 	.word	0x00000020
        /*0b24*/ 	.short	0x010a
        /*0b26*/ 	.byte	0xff
	.zero		1


	//   ....[159]....
        /*0b28*/ 	.word	0x0000bd60
        /*0b2c*/ 	.word	0x00000000
        /*0b30*/ 	.word	0x00000020
        /*0b34*/ 	.short	0x010a
        /*0b36*/ 	.byte	0xff
	.zero		1


	//   ....[160]....
        /*0b38*/ 	.word	0x0000bdb0
        /*0b3c*/ 	.word	0x00000000
        /*0b40*/ 	.word	0x00000020
        /*0b44*/ 	.short	0x010a
        /*0b46*/ 	.byte	0xff
	.zero		1


	//   ....[161]....
        /*0b48*/ 	.word	0x0000be00
        /*0b4c*/ 	.word	0x00000000
        /*0b50*/ 	.word	0x00000020
        /*0b54*/ 	.short	0x010a
        /*0b56*/ 	.byte	0xff
	.zero		1


	//----- nvinfo : EIATTR_NUM_MBARRIERS
	.align		4
.L_47:
        /*0b58*/ 	.byte	0x03, 0x38
        /*0b5a*/ 	.short	0x001e


	//----- nvinfo : EIATTR_EXIT_INSTR_OFFSETS
	.align		4
        /*0b5c*/ 	.byte	0x04, 0x1c
        /*0b5e*/ 	.short	(.L_49 - .L_48)


	//   ....[0]....
.L_48:
        /*0b60*/ 	.word	0x00002500


	//   ....[1]....
        /*0b64*/ 	.word	0x000029f0


	//   ....[2]....
        /*0b68*/ 	.word	0x00002a50


	//   ....[3]....
        /*0b6c*/ 	.word	0x00003b70


	//   ....[4]....
        /*0b70*/ 	.word	0x00005140


	//   ....[5]....
        /*0b74*/ 	.word	0x00005180


	//   ....[6]....
        /*0b78*/ 	.word	0x0000af70


	//   ....[7]....
        /*0b7c*/ 	.word	0x0000aff0


	//   ....[8]....
        /*0b80*/ 	.word	0x0000b020


	//   ....[9]....
        /*0b84*/ 	.word	0x0000b090


	//----- nvinfo : EIATTR_MAX_THREADS
	.align		4
.L_49:
        /*0b88*/ 	.byte	0x04, 0x05
        /*0b8a*/ 	.short	(.L_51 - .L_50)
.L_50:
        /*0b8c*/ 	.word	0x00000100
        /*0b90*/ 	.word	0x00000001
        /*0b94*/ 	.word	0x00000001


	//----- nvinfo : EIATTR_CRS_STACK_SIZE
	.align		4
.L_51:
        /*0b98*/ 	.byte	0x04, 0x1e
        /*0b9a*/ 	.short	(.L_53 - .L_52)
.L_52:
        /*0b9c*/ 	.word	0x00000000


	//----- nvinfo : EIATTR_CBANK_PARAM_SIZE
	.align		4
.L_53:
        /*0ba0*/ 	.byte	0x03, 0x19
        /*0ba2*/ 	.short	0x0800


	//----- nvinfo : EIATTR_PARAM_CBANK
	.align		4
        /*0ba4*/ 	.byte	0x04, 0x0a
        /*0ba6*/ 	.short	(.L_55 - .L_54)
	.align		4
.L_54:
        /*0ba8*/ 	.word	index@(.nv.constant0._ZN7cutlass13device_kernelINS_4gemm6kernel13GemmUniversalIN4cute5tupleIJiiiiEEENS1_10collective13CollectiveMmaINS1_35MainloopSm100TmaUmmaWarpSpecializedILi2ELi2ELi4ENS5_IJNS4_1CILi1EEESB_SB_EEEEENS5_IJNSA_ILi64EEENSA_ILi256EEESE_EEENS_10tfloat32_tENS5_IJlSB_lEEESH_SI_NS4_8TiledMMAINS4_8MMA_AtomIJNS4_17SM100_MMA_TF32_SSISH_SH_fLi64ELi256ELNS4_4UMMA5MajorE0ELSN_0ELNSM_7ScaleInE0ELSO_0EEEEEENS4_6LayoutISC_NS5_IJNSA_ILi0EEESS_SS_EEEEENS5_IJNS4_10UnderscoreESV_SV_EEEEENS4_13SM90_TMA_LOADENS4_14ComposedLayoutINS4_7SwizzleILi3ELi4ELi3EEENS4_18smem_ptr_flag_bitsILi32EEENSR_INS5_IJNSA_ILi8EEENSA_ILi32EEEEEENS5_IJS15_SB_EEEEEEEvNS4_8identityESY_S19_vS1A_EENS_8epilogue10collective18CollectiveEpilogueINS1C_23Sm100TmaWarpSpecializedILi4ELi2ELi16ELb1ELb0EEEJSG_NS5_IJNSR_ISE_SB_EENSR_IS15_SB_EEEEESH_SI_SH_SI_NS1C_6fusion15FusionCallbacksIS1G_NS1K_17LinearCombinationISH_fSH_fLNS_15FloatRoundStyleE2EEESG_S1J_JEEENS4_5SM1004TMEM4LOAD26SM100_TMEM_LOAD_16dp128b8xESY_S19_NS4_17SM75_U32x4_LDSM_NENS4_14SM90_TMA_STOREES19_NS4_17SM90_U32x4_STSM_NENS4_39AutoVectorizingCopyWithAssumedAlignmentILi128EEEEEEvvEEEEvNT_6ParamsE)
        /*0bac*/ 	.short	0x0380
        /*0bae*/ 	.short	0x0800


	//----- nvinfo : EIATTR_SW_WAR
	.align		4
.L_55:
        /*0bb0*/ 	.byte	0x04, 0x36
        /*0bb2*/ 	.short	(.L_57 - .L_56)
.L_56:
        /*0bb4*/ 	.word	0x00000008
.L_57:


//--------------------- .nv.callgraph             --------------------------
	.section	.nv.callgraph,"",@"SHT_CUDA_CALLGRAPH"
	.align	4
	.sectionentsize	8
	.align		4
        /*0000*/ 	.word	0x00000000
	.align		4
        /*0004*/ 	.word	0xffffffff
	.align		4
        /*0008*/ 	.word	index@(_ZN7cutlass13device_kernelINS_4gemm6kernel13GemmUniversalIN4cute5tupleIJiiiiEEENS1_10collective13CollectiveMmaINS1_35MainloopSm100TmaUmmaWarpSpecializedILi2ELi2ELi4ENS5_IJNS4_1CILi1EEESB_SB_EEEEENS5_IJNSA_ILi64EEENSA_ILi256EEESE_EEENS_10tfloat32_tENS5_IJlSB_lEEESH_SI_NS4_8TiledMMAINS4_8MMA_AtomIJNS4_17SM100_MMA_TF32_SSISH_SH_fLi64ELi256ELNS4_4UMMA5MajorE0ELSN_0ELNSM_7ScaleInE0ELSO_0EEEEEENS4_6LayoutISC_NS5_IJNSA_ILi0EEESS_SS_EEEEENS5_IJNS4_10UnderscoreESV_SV_EEEEENS4_13SM90_TMA_LOADENS4_14ComposedLayoutINS4_7SwizzleILi3ELi4ELi3EEENS4_18smem_ptr_flag_bitsILi32EEENSR_INS5_IJNSA_ILi8EEENSA_ILi32EEEEEENS5_IJS15_SB_EEEEEEEvNS4_8identityESY_S19_vS1A_EENS_8epilogue10collective18CollectiveEpilogueINS1C_23Sm100TmaWarpSpecializedILi4ELi2ELi16ELb1ELb0EEEJSG_NS5_IJNSR_ISE_SB_EENSR_IS15_SB_EEEEESH_SI_SH_SI_NS1C_6fusion15FusionCallbacksIS1G_NS1K_17LinearCombinationISH_fSH_fLNS_15FloatRoundStyleE2EEESG_S1J_JEEENS4_5SM1004TMEM4LOAD26SM100_TMEM_LOAD_16dp128b8xESY_S19_NS4_17SM75_U32x4_LDSM_NENS4_14SM90_TMA_STOREES19_NS4_17SM90_U32x4_STSM_NENS4_39AutoVectorizingCopyWithAssumedAlignmentILi128EEEEEEvvEEEEvNT_6ParamsE)
	.align		4
        /*000c*/ 	.word	index@(__assertfail)
	.align		4
        /*0010*/ 	.word	0x00000000
	.align		4
        /*0014*/ 	.word	0xfffffffe
	.align		4
        /*0018*/ 	.word	0x00000000
	.align		4
        /*001c*/ 	.word	0xfffffffd
	.align		4
        /*0020*/ 	.word	0x00000000
	.align		4
        /*0024*/ 	.word	0xfffffffc


//--------------------- .nv.constant4             --------------------------
	.section	.nv.constant4,"a",@progbits
	.align	8
	.align		8
.nv.constant4:
        /*0000*/ 	.dword	__assertfail
	.align		8
        /*0008*/ 	.dword	__unnamed_1
	.align		8
        /*0010*/ 	.dword	__unnamed_2
	.align		8
        /*0018*/ 	.dword	_ZN40_INTERNAL_e12eabd7_4_k_cu_f3ab13fe_297544cuda3std3__45__cpo5beginE
	.align		8
        /*0020*/ 	.dword	_ZN40_INTERNAL_e12eabd7_4_k_cu_f3ab13fe_297544cuda3std3__45__cpo3endE
	.align		8
        /*0028*/ 	.dword	_ZN40_INTERNAL_e12eabd7_4_k_cu_f3ab13fe_297544cuda3std3__45__cpo6cbeginE
	.align		8
        /*0030*/ 	.dword	_ZN40_INTERNAL_e12eabd7_4_k_cu_f3ab13fe_297544cuda3std3__45__cpo4cendE
	.align		8
        /*0038*/ 	.dword	_ZN40_INTERNAL_e12eabd7_4_k_cu_f3ab13fe_297544cuda3std3__442_GLOBAL__N__e12eabd7_4_k_cu_f3ab13fe_297546ignoreE
	.align		8
        /*0040*/ 	.dword	_ZN40_INTERNAL_e12eabd7_4_k_cu_f3ab13fe_297544cuda3std3__419piecewise_constructE
	.align		8
        /*0048*/ 	.dword	_ZN40_INTERNAL_e12eabd7_4_k_cu_f3ab13fe_297544cuda3std3__48in_placeE
	.align		8
        /*0050*/ 	.dword	_ZN40_INTERNAL_e12eabd7_4_k_cu_f3ab13fe_297544cuda3std6ranges3__45__cpo4swapE
	.align		8
        /*0058*/ 	.dword	_ZN40_INTERNAL_e12eabd7_4_k_cu_f3ab13fe_297544cuda3std6ranges3__45__cpo9iter_moveE
	.align		8
        /*0060*/ 	.dword	_ZN40_INTERNAL_e12eabd7_4_k_cu_f3ab13fe_297544cute7productE
	.align		8
        /*0068*/ 	.dword	_ZN40_INTERNAL_e12eabd7_4_k_cu_f3ab13fe_297544cute1_E
	.align		8
        /*0070*/ 	.dword	$str$25
	.align		8
        /*0078*/ 	.dword	$str$26
	.align		8
        /*0080*/ 	.dword	$str$27
	.align		8
        /*0088*/ 	.dword	$str$28


//--------------------- .text._ZN7cutlass13device_kernelINS_4gemm6kernel13GemmUniversalIN4cute5tupleIJiiiiEEENS1_10collective13CollectiveMmaINS1_35MainloopSm100TmaUmmaWarpSpecializedILi2ELi2ELi4ENS5_IJNS4_1CILi1EEESB_SB_EEEEENS5_IJNSA_ILi64EEENSA_ILi256EEESE_EEENS_10tfloat32_tENS5_IJlSB_lEEESH_SI_NS4_8TiledMMAINS4_8MMA_AtomIJNS4_17SM100_MMA_TF32_SSISH_SH_fLi64ELi256ELNS4_4UMMA5MajorE0ELSN_0ELNSM_7ScaleInE0ELSO_0EEEEEENS4_6LayoutISC_NS5_IJNSA_ILi0EEESS_SS_EEEEENS5_IJNS4_10UnderscoreESV_SV_EEEEENS4_13SM90_TMA_LOADENS4_14ComposedLayoutINS4_7SwizzleILi3ELi4ELi3EEENS4_18smem_ptr_flag_bitsILi32EEENSR_INS5_IJNSA_ILi8EEENSA_ILi32EEEEEENS5_IJS15_SB_EEEEEEEvNS4_8identityESY_S19_vS1A_EENS_8epilogue10collective18CollectiveEpilogueINS1C_23Sm100TmaWarpSpecializedILi4ELi2ELi16ELb1ELb0EEEJSG_NS5_IJNSR_ISE_SB_EENSR_IS15_SB_EEEEESH_SI_SH_SI_NS1C_6fusion15FusionCallbacksIS1G_NS1K_17LinearCombinationISH_fSH_fLNS_15FloatRoundStyleE2EEESG_S1J_JEEENS4_5SM1004TMEM4LOAD26SM100_TMEM_LOAD_16dp128b8xESY_S19_NS4_17SM75_U32x4_LDSM_NENS4_14SM90_TMA_STOREES19_NS4_17SM90_U32x4_STSM_NENS4_39AutoVectorizingCopyWithAssumedAlignmentILi128EEEEEEvvEEEEvNT_6ParamsE --------------------------
	.section	.text._ZN7cutlass13device_kernelINS_4gemm6kernel13GemmUniversalIN4cute5tupleIJiiiiEEENS1_10collective13CollectiveMmaINS1_35MainloopSm100TmaUmmaWarpSpecializedILi2ELi2ELi4ENS5_IJNS4_1CILi1EEESB_SB_EEEEENS5_IJNSA_ILi64EEENSA_ILi256EEESE_EEENS_10tfloat32_tENS5_IJlSB_lEEESH_SI_NS4_8TiledMMAINS4_8MMA_AtomIJNS4_17SM100_MMA_TF32_SSISH_SH_fLi64ELi256ELNS4_4UMMA5MajorE0ELSN_0ELNSM_7ScaleInE0ELSO_0EEEEEENS4_6LayoutISC_NS5_IJNSA_ILi0EEESS_SS_EEEEENS5_IJNS4_10UnderscoreESV_SV_EEEEENS4_13SM90_TMA_LOADENS4_14ComposedLayoutINS4_7SwizzleILi3ELi4ELi3EEENS4_18smem_ptr_flag_bitsILi32EEENSR_INS5_IJNSA_ILi8EEENSA_ILi32EEEEEENS5_IJS15_SB_EEEEEEEvNS4_8identityESY_S19_vS1A_EENS_8epilogue10collective18CollectiveEpilogueINS1C_23Sm100TmaWarpSpecializedILi4ELi2ELi16ELb1ELb0EEEJSG_NS5_IJNSR_ISE_SB_EENSR_IS15_SB_EEEEESH_SI_SH_SI_NS1C_6fusion15FusionCallbacksIS1G_NS1K_17LinearCombinationISH_fSH_fLNS_15FloatRoundStyleE2EEESG_S1J_JEEENS4_5SM1004TMEM4LOAD26SM100_TMEM_LOAD_16dp128b8xESY_S19_NS4_17SM75_U32x4_LDSM_NENS4_14SM90_TMA_STOREES19_NS4_17SM90_U32x4_STSM_NENS4_39AutoVectorizingCopyWithAssumedAlignmentILi128EEEEEEvvEEEEvNT_6ParamsE,"ax",@progbits
	.align	128
.text._ZN7cutlass13device_kernelINS_4gemm6kernel13GemmUniversalIN4cute5tupleIJiiiiEEENS1_10collective13CollectiveMmaINS1_35MainloopSm100TmaUmmaWarpSpecializedILi2ELi2ELi4ENS5_IJNS4_1CILi1EEESB_SB_EEEEENS5_IJNSA_ILi64EEENSA_ILi256EEESE_EEENS_10tfloat32_tENS5_IJlSB_lEEESH_SI_NS4_8TiledMMAINS4_8MMA_AtomIJNS4_17SM100_MMA_TF32_SSISH_SH_fLi64ELi256ELNS4_4UMMA5MajorE0ELSN_0ELNSM_7ScaleInE0ELSO_0EEEEEENS4_6LayoutISC_NS5_IJNSA_ILi0EEESS_SS_EEEEENS5_IJNS4_10UnderscoreESV_SV_EEEEENS4_13SM90_TMA_LOADENS4_14ComposedLayoutINS4_7SwizzleILi3ELi4ELi3EEENS4_18smem_ptr_flag_bitsILi32EEENSR_INS5_IJNSA_ILi8EEENSA_ILi32EEEEEENS5_IJS15_SB_EEEEEEEvNS4_8identityESY_S19_vS1A_EENS_8epilogue10collective18CollectiveEpilogueINS1C_23Sm100TmaWarpSpecializedILi4ELi2ELi16ELb1ELb0EEEJSG_NS5_IJNSR_ISE_SB_EENSR_IS15_SB_EEEEESH_SI_SH_SI_NS1C_6fusion15FusionCallbacksIS1G_NS1K_17LinearCombinationISH_fSH_fLNS_15FloatRoundStyleE2EEESG_S1J_JEEENS4_5SM1004TMEM4LOAD26SM100_TMEM_LOAD_16dp128b8xESY_S19_NS4_17SM75_U32x4_LDSM_NENS4_14SM90_TMA_STOREES19_NS4_17SM90_U32x4_STSM_NENS4_39AutoVectorizingCopyWithAssumedAlignmentILi128EEEEEEvvEEEEvNT_6ParamsE:
        .type           _ZN7cutlass13device_kernelINS_4gemm6kernel13GemmUniversalIN4cute5tupleIJiiiiEEENS1_10collective13CollectiveMmaINS1_35MainloopSm100TmaUmmaWarpSpecializedILi2ELi2ELi4ENS5_IJNS4_1CILi1EEESB_SB_EEEEENS5_IJNSA_ILi64EEENSA_ILi256EEESE_EEENS_10tfloat32_tENS5_IJlSB_lEEESH_SI_NS4_8TiledMMAINS4_8MMA_AtomIJNS4_17SM100_MMA_TF32_SSISH_SH_fLi64ELi256ELNS4_4UMMA5MajorE0ELSN_0ELNSM_7ScaleInE0ELSO_0EEEEEENS4_6LayoutISC_NS5_IJNSA_ILi0EEESS_SS_EEEEENS5_IJNS4_10UnderscoreESV_SV_EEEEENS4_13SM90_TMA_LOADENS4_14ComposedLayoutINS4_7SwizzleILi3ELi4ELi3EEENS4_18smem_ptr_flag_bitsILi32EEENSR_INS5_IJNSA_ILi8EEENSA_ILi32EEEEEENS5_IJS15_SB_EEEEEEEvNS4_8identityESY_S19_vS1A_EENS_8epilogue10collective18CollectiveEpilogueINS1C_23Sm100TmaWarpSpecializedILi4ELi2ELi16ELb1ELb0EEEJSG_NS5_IJNSR_ISE_SB_EENSR_IS15_SB_EEEEESH_SI_SH_SI_NS1C_6fusion15FusionCallbacksIS1G_NS1K_17LinearCombinationISH_fSH_fLNS_15FloatRoundStyleE2EEESG_S1J_JEEENS4_5SM1004TMEM4LOAD26SM100_TMEM_LOAD_16dp128b8xESY_S19_NS4_17SM75_U32x4_LDSM_NENS4_14SM90_TMA_STOREES19_NS4_17SM90_U32x4_STSM_NENS4_39AutoVectorizingCopyWithAssumedAlignmentILi128EEEEEEvvEEEEvNT_6ParamsE,@function
        .size           _ZN7cutlass13device_kernelINS_4gemm6kernel13GemmUniversalIN4cute5tupleIJiiiiEEENS1_10collective13CollectiveMmaINS1_35MainloopSm100TmaUmmaWarpSpecializedILi2ELi2ELi4ENS5_IJNS4_1CILi1EEESB_SB_EEEEENS5_IJNSA_ILi64EEENSA_ILi256EEESE_EEENS_10tfloat32_tENS5_IJlSB_lEEESH_SI_NS4_8TiledMMAINS4_8MMA_AtomIJNS4_17SM100_MMA_TF32_SSISH_SH_fLi64ELi256ELNS4_4UMMA5MajorE0ELSN_0ELNSM_7ScaleInE0ELSO_0EEEEEENS4_6LayoutISC_NS5_IJNSA_ILi0EEESS_SS_EEEEENS5_IJNS4_10UnderscoreESV_SV_EEEEENS4_13SM90_TMA_LOADENS4_14ComposedLayoutINS4_7SwizzleILi3ELi4ELi3EEENS4_18smem_ptr_flag_bitsILi32EEENSR_INS5_IJNSA_ILi8EEENSA_ILi32EEEEEENS5_IJS15_SB_EEEEEEEvNS4_8identityESY_S19_vS1A_EENS_8epilogue10collective18CollectiveEpilogueINS1C_23Sm100TmaWarpSpecializedILi4ELi2ELi16ELb1ELb0EEEJSG_NS5_IJNSR_ISE_SB_EENSR_IS15_SB_EEEEESH_SI_SH_SI_NS1C_6fusion15FusionCallbacksIS1G_NS1K_17LinearCombinationISH_fSH_fLNS_15FloatRoundStyleE2EEESG_S1J_JEEENS4_5SM1004TMEM4LOAD26SM100_TMEM_LOAD_16dp128b8xESY_S19_NS4_17SM75_U32x4_LDSM_NENS4_14SM90_TMA_STOREES19_NS4_17SM90_U32x4_STSM_NENS4_39AutoVectorizingCopyWithAssumedAlignmentILi128EEEEEEvvEEEEvNT_6ParamsE,(.L_x_214 - _ZN7cutlass13device_kernelINS_4gemm6kernel13GemmUniversalIN4cute5tupleIJiiiiEEENS1_10collective13CollectiveMmaINS1_35MainloopSm100TmaUmmaWarpSpecializedILi2ELi2ELi4ENS5_IJNS4_1CILi1EEESB_SB_EEEEENS5_IJNSA_ILi64EEENSA_ILi256EEESE_EEENS_10tfloat32_tENS5_IJlSB_lEEESH_SI_NS4_8TiledMMAINS4_8MMA_AtomIJNS4_17SM100_MMA_TF32_SSISH_SH_fLi64ELi256ELNS4_4UMMA5MajorE0ELSN_0ELNSM_7ScaleInE0ELSO_0EEEEEENS4_6LayoutISC_NS5_IJNSA_ILi0EEESS_SS_EEEEENS5_IJNS4_10UnderscoreESV_SV_EEEEENS4_13SM90_TMA_LOADENS4_14ComposedLayoutINS4_7SwizzleILi3ELi4ELi3EEENS4_18smem_ptr_flag_bitsILi32EEENSR_INS5_IJNSA_ILi8EEENSA_ILi32EEEEEENS5_IJS15_SB_EEEEEEEvNS4_8identityESY_S19_vS1A_EENS_8epilogue10collective18CollectiveEpilogueINS1C_23Sm100TmaWarpSpecializedILi4ELi2ELi16ELb1ELb0EEEJSG_NS5_IJNSR_ISE_SB_EENSR_IS15_SB_EEEEESH_SI_SH_SI_NS1C_6fusion15FusionCallbacksIS1G_NS1K_17LinearCombinationISH_fSH_fLNS_15FloatRoundStyleE2EEESG_S1J_JEEENS4_5SM1004TMEM4LOAD26SM100_TMEM_LOAD_16dp128b8xESY_S19_NS4_17SM75_U32x4_LDSM_NENS4_14SM90_TMA_STOREES19_NS4_17SM90_U32x4_STSM_NENS4_39AutoVectorizingCopyWithAssumedAlignmentILi128EEEEEEvvEEEEvNT_6ParamsE)
        .other          _ZN7cutlass13device_kernelINS_4gemm6kernel13GemmUniversalIN4cute5tupleIJiiiiEEENS1_10collective13CollectiveMmaINS1_35MainloopSm100TmaUmmaWarpSpecializedILi2ELi2ELi4ENS5_IJNS4_1CILi1EEESB_SB_EEEEENS5_IJNSA_ILi64EEENSA_ILi256EEESE_EEENS_10tfloat32_tENS5_IJlSB_lEEESH_SI_NS4_8TiledMMAINS4_8MMA_AtomIJNS4_17SM100_MMA_TF32_SSISH_SH_fLi64ELi256ELNS4_4UMMA5MajorE0ELSN_0ELNSM_7ScaleInE0ELSO_0EEEEEENS4_6LayoutISC_NS5_IJNSA_ILi0EEESS_SS_EEEEENS5_IJNS4_10UnderscoreESV_SV_EEEEENS4_13SM90_TMA_LOADENS4_14ComposedLayoutINS4_7SwizzleILi3ELi4ELi3EEENS4_18smem_ptr_flag_bitsILi32EEENSR_INS5_IJNSA_ILi8EEENSA_ILi32EEEEEENS5_IJS15_SB_EEEEEEEvNS4_8identityESY_S19_vS1A_EENS_8epilogue10collective18CollectiveEpilogueINS1C_23Sm100TmaWarpSpecializedILi4ELi2ELi16ELb1ELb0EEEJSG_NS5_IJNSR_ISE_SB_EENSR_IS15_SB_EEEEESH_SI_SH_SI_NS1C_6fusion15FusionCallbacksIS1G_NS1K_17LinearCombinationISH_fSH_fLNS_15FloatRoundStyleE2EEESG_S1J_JEEENS4_5SM1004TMEM4LOAD26SM100_TMEM_LOAD_16dp128b8xESY_S19_NS4_17SM75_U32x4_LDSM_NENS4_14SM90_TMA_STOREES19_NS4_17SM90_U32x4_STSM_NENS4_39AutoVectorizingCopyWithAssumedAlignmentILi128EEEEEEvvEEEEvNT_6ParamsE,@"STO_CUDA_ENTRY STV_DEFAULT"
_ZN7cutlass13device_kernelINS_4gemm6kernel13GemmUniversalIN4cute5tupleIJiiiiEEENS1_10collective13CollectiveMmaINS1_35MainloopSm100TmaUmmaWarpSpecializedILi2ELi2ELi4ENS5_IJNS4_1CILi1EEESB_SB_EEEEENS5_IJNSA_ILi64EEENSA_ILi256EEESE_EEENS_10tfloat32_tENS5_IJlSB_lEEESH_SI_NS4_8TiledMMAINS4_8MMA_AtomIJNS4_17SM100_MMA_TF32_SSISH_SH_fLi64ELi256ELNS4_4UMMA5MajorE0ELSN_0ELNSM_7ScaleInE0ELSO_0EEEEEENS4_6LayoutISC_NS5_IJNSA_ILi0EEESS_SS_EEEEENS5_IJNS4_10UnderscoreESV_SV_EEEEENS4_13SM90_TMA_LOADENS4_14ComposedLayoutINS4_7SwizzleILi3ELi4ELi3EEENS4_18smem_ptr_flag_bitsILi32EEENSR_INS5_IJNSA_ILi8EEENSA_ILi32EEEEEENS5_IJS15_SB_EEEEEEEvNS4_8identityESY_S19_vS1A_EENS_8epilogue10collective18CollectiveEpilogueINS1C_23Sm100TmaWarpSpecializedILi4ELi2ELi16ELb1ELb0EEEJSG_NS5_IJNSR_ISE_SB_EENSR_IS15_SB_EEEEESH_SI_SH_SI_NS1C_6fusion15FusionCallbacksIS1G_NS1K_17LinearCombinationISH_fSH_fLNS_15FloatRoundStyleE2EEESG_S1J_JEEENS4_5SM1004TMEM4LOAD26SM100_TMEM_LOAD_16dp128b8xESY_S19_NS4_17SM75_U32x4_LDSM_NENS4_14SM90_TMA_STOREES19_NS4_17SM90_U32x4_STSM_NENS4_39AutoVectorizingCopyWithAssumedAlignmentILi128EEEEEEvvEEEEvNT_6ParamsE:
[----:B------:R-:W1:Y:S01]  /*0000*/  LDC R1, c[0x0][0x37c] ;  /* 0x0000df00ff017b82 */ /* 0x000e620000000800 */
[----:B------:R-:W2:Y:S01]  /*0010*/  S2R R76, SR_TID.X ;  /* 0x00000000004c7919 */ /* 0x000ea20000002100 */
[----:B------:R-:W3:Y:S01]  /*0020*/  LDCU.64 UR4, c[0x0][0x890] ;  /* 0x00011200ff0477ac */ /* 0x000ee20008000a00 */
[----:B------:R-:W-:Y:S02]  /*0030*/  PRMT R64, RZ, 0x7610, R64 ;  /* 0x00007610ff407816 */ /* 0x000fe40000000040 */
[----:B------:R-:W-:Y:S01]  /*0040*/  ELECT P5, URZ, PT ;  /* 0x0000000000ff782f */ /* 0x000fe200038a0000 */
[----:B------:R-:W4:Y:S01]  /*0050*/  LDCU.64 UR46, c[0x0][0x358] ;  /* 0x00006b00ff2e77ac */ /* 0x000f220008000a00 */
[----:B---3--:R-:W-:-:S04]  /*0060*/  UISETP.NE.U32.AND UP0, UPT, UR4, URZ, UPT ;  /* 0x000000ff0400728c */ /* 0x008fc8000bf05070 */
[----:B------:R-:W-:Y:S01]  /*0070*/  UISETP.NE.AND.EX UP0, UPT, UR5, URZ, UPT, UP0 ;  /* 0x000000ff0500728c */ /* 0x000fe2000bf05300 */
[----:B--2---:R-:W-:-:S05]  /*0080*/  SHF.R.U32.HI R69, RZ, 0x5, R76 ;  /* 0x00000005ff457819 */ /* 0x004fca000001164c */
[----:B------:R-:W2:Y:S02]  /*0090*/  SHFL.IDX PT, R0, R69, RZ, 0x1f ;  /* 0x00001fff45007589 */ /* 0x000ea400000e0000 */
[----:B--2---:R-:W-:Y:S01]  /*00a0*/  R2UR UR8, R0 ;  /* 0x00000000000872ca */ /* 0x004fe200000e0000 */
[----:B-1--4-:R-:W-:-:S14]  /*00b0*/  BRA.U UP0, `(.L_x_0) ;  /* 0x00000001002c7547 */ /* 0x012fdc000b800000 */
[----:B------:R-:W1:Y:S02]  /*00c0*/  LDCU.64 UR6, c[0x0][0x888] ;  /* 0x00011100ff0677ac */ /* 0x000e640008000a00 */
[----:B-1----:R-:W-:-:S04]  /*00d0*/  UISETP.NE.U32.AND UP0, UPT, UR6, URZ, UPT ;  /* 0x000000ff0600728c */ /* 0x002fc8000bf05070 */
[----:B------:R-:W-:-:S09]  /*00e0*/  UISETP.NE.AND.EX UP0, UPT, UR7, URZ, UPT, UP0 ;  /* 0x000000ff0700728c */ /* 0x000fd2000bf05300 */
[----:B------:R-:W-:Y:S05]  /*00f0*/  BRA.U !UP0, `(.L_x_1) ;  /* 0x0000000108107547 */ /* 0x000fea000b800000 */
[----:B------:R-:W1:Y:S02]  /*0100*/  LDC.64 R2, c[0x0][0x888] ;  /* 0x00022200ff027b82 */ /* 0x000e640000000a00 */
[----:B-1----:R1:W5:Y:S01]  /*0110*/  LDG.E R35, desc[UR46][R2.64] ;  /* 0x0000002e02237981 */ /* 0x002362000c1e1900 */
[----:B------:R-:W-:Y:S01]  /*0120*/  HFMA2 R64, -RZ, RZ, 0, 5.9604644775390625e-08 ;  /* 0x00000001ff407431 */ /* 0x000fe200000001ff */
[----:B------:R-:W-:Y:S05]  /*0130*/  BRA `(.L_x_0) ;  /* 0x00000000000c7947 */ /* 0x000fea0003800000 */
.L_x_1:
[----:B------:R-:W1:Y:S01]  /*0140*/  LDCU UR6, c[0x0][0x880] ;  /* 0x00011000ff0677ac */ /* 0x000e620008000800 */
[----:B------:R-:W-:Y:S01]  /*0150*/  HFMA2 R64, -RZ, RZ, 0, 5.9604644775390625e-08 ;  /* 0x00000001ff407431 */ /* 0x000fe200000001ff */
[----:B-1----:R-:W-:-:S07]  /*0160*/  MOV R35, UR6 ;  /* 0x0000000600237c02 */ /* 0x002fce0008000f00 */
.L_x_0:
[----:B------:R-:W2:Y:S02]  /*0170*/  LDCU.64 UR6, c[0x0][0x8b0] ;  /* 0x00011600ff0677ac */ /* 0x000ea40008000a00 */
[----:B--2---:R-:W-:-:S04]  /*0180*/  UISETP.NE.U32.AND UP0, UPT, UR6, URZ, UPT ;  /* 0x000000ff0600728c */ /* 0x004fc8000bf05070 */
[----:B------:R-:W-:-:S09]  /*0190*/  UISETP.NE.AND.EX UP0, UPT, UR7, URZ, UPT, UP0 ;  /* 0x000000ff0700728c */ /* 0x000fd2000bf05300 */
[----:B------:R-:W-:Y:S05]  /*01a0*/  BRA.U UP0, `(.L_x_2) ;  /* 0x0000000100247547 */ /* 0x000fea000b800000 */
[----:B------:R-:W2:Y:S02]  /*01b0*/  LDCU.64 UR6, c[0x0][0x8a8] ;  /* 0x00011500ff0677ac */ /* 0x000ea40008000a00 */
[----:B--2---:R-:W-:-:S04]  /*01c0*/  UISETP.NE.U32.AND UP0, UPT, UR6, URZ, UPT ;  /* 0x000000ff0600728c */ /* 0x004fc8000bf05070 */
[----:B------:R-:W-:-:S09]  /*01d0*/  UISETP.NE.AND.EX UP0, UPT, UR7, URZ, UPT, UP0 ;  /* 0x000000ff0700728c */ /* 0x000fd2000bf05300 */
[----:B------:R-:W-:Y:S05]  /*01e0*/  BRA.U !UP0, `(.L_x_3) ;  /* 0x00000001080c7547 */ /* 0x000fea000b800000 */
[----:B-1----:R-:W1:Y:S02]  /*01f0*/  LDC.64 R2, c[0x0][0x8a8] ;  /* 0x00022a00ff027b82 */ /* 0x002e640000000a00 */
[----:B-1----:R2:W5:Y:S01]  /*0200*/  LDG.E R33, desc[UR46][R2.64] ;  /* 0x0000002e02217981 */ /* 0x002562000c1e1900 */
[----:B------:R-:W-:Y:S05]  /*0210*/  BRA `(.L_x_2) ;  /* 0x0000000000087947 */ /* 0x000fea0003800000 */
.L_x_3:
[----:B------:R-:W2:Y:S02]  /*0220*/  LDCU UR6, c[0x0][0x8a0] ;  /* 0x00011400ff0677ac */ /* 0x000ea40008000800 */
[----:B--2---:R-:W-:Y:S02]  /*0230*/  MOV R33, UR6 ;  /* 0x0000000600217c02 */ /* 0x004fe40008000f00 */
.L_x_2:
[----:B------:R-:W-:Y:S01]  /*0240*/  IMAD.U32 R0, RZ, RZ, UR8 ;  /* 0x00000008ff007e24 */ /* 0x000fe2000f8e00ff */
[----:B------:R-:W-:Y:S04]  /*0250*/  BSSY.RECONVERGENT B0, `(.L_x_4) ;  /* 0x000000c000007945 */ /* 0x000fe80003800200 */
[C---:B------:R-:W-:Y:S02]  /*0260*/  ISETP.NE.OR P1, PT, R0.reuse, 0x1, !P5 ;  /* 0x000000010000780c */ /* 0x040fe40006f25670 */
[----:B------:R-:W-:-:S11]  /*0270*/  ISETP.NE.OR P0, PT, R0, 0x3, !P5 ;  /* 0x000000030000780c */ /* 0x000fd60006f05670 */
[----:B------:R-:W-:Y:S05]  /*0280*/  @P1 BRA `(.L_x_5) ;  /* 0x0000000000201947 */ /* 0x000fea0003800000 */
[----:B------:R-:W3:Y:S02]  /*0290*/  LDCU.64 UR6, c[0x0][0x348] ;  /* 0x00006900ff0677ac */ /* 0x000ee40008000a00 */
[----:B---3--:R-:W-:Y:S02]  /*02a0*/  UIADD3 UR10, UP1, UPT, UR6, 0x80, URZ ;  /* 0x00000080060a7890 */ /* 0x008fe4000ff3e0ff */
[----:B------:R-:W-:Y:S02]  /*02b0*/  UIADD3 UR6, UP0, UPT, UR6, 0x180, URZ ;  /* 0x0000018006067890 */ /* 0x000fe4000ff1e0ff */
[----:B------:R-:W-:Y:S02]  /*02c0*/  UIADD3.X UR11, UPT, UPT, URZ, UR7, URZ, UP1, !UPT ;  /* 0x00000007ff0b7290 */ /* 0x000fe40008ffe4ff */
[----:B------:R-:W-:-:S07]  /*02d0*/  UIADD3.X UR7, UPT, UPT, URZ, UR7, URZ, UP0, !UPT ;  /* 0x00000007ff077290 */ /* 0x000fce00087fe4ff */
[----:B------:R3:W-:Y:S02]  /*02e0*/  UTMACCTL.PF [UR10] ;  /* 0x000000000a0079b9 */ /* 0x0007e40008040000 */
[----:B------:R3:W-:Y:S02]  /*02f0*/  UTMACCTL.PF [UR6] ;  /* 0x00000000060079b9 */ /* 0x0007e40008040000 */
[----:B---3--:R-:W-:Y:S01]  /*0300*/  NOP ;  /* 0x0000000000007918 */ /* 0x008fe20000000000 */
.L_x_5:
[----:B------:R-:W-:Y:S05]  /*0310*/  BSYNC.RECONVERGENT B0 ;  /* 0x0000000000007941 */ /* 0x000fea0003800200 */
.L_x_4:
[----:B------:R-:W-:Y:S04]  /*0320*/  BSSY.RECONVERGENT B0, `(.L_x_6) ;  /* 0x000000a000007945 */ /* 0x000fe80003800200 */
        /* <DEDUP_REMOVED lines=9> */
.L_x_7:
[----:B------:R-:W-:Y:S05]  /*03c0*/  BSYNC.RECONVERGENT B0 ;  /* 0x0000000000007941 */ /* 0x000fea0003800200 */
.L_x_6:
[----:B------:R-:W3:Y:S01]  /*03d0*/  LDCU.64 UR6, c[0x0][0x888] ;  /* 0x00011100ff0677ac */ /* 0x000ee20008000a00 */
[----:B------:R-:W-:Y:S02]  /*03e0*/  UISETP.EQ.U32.AND UP1, UPT, UR4, URZ, UPT ;  /* 0x000000ff0400728c */ /* 0x000fe4000bf22070 */
[----:B------:R-:W-:Y:S02]  /*03f0*/  UPLOP3.LUT UP2, UPT, UPT, UPT, UPT, 0x80, 0x8 ;  /* 0x000000000008789c */ /* 0x000fe40003f4f070 */
[----:B---3--:R-:W-:-:S04]  /*0400*/  UISETP.NE.U32.AND UP0, UPT, UR6, URZ, UPT ;  /* 0x000000ff0600728c */ /* 0x008fc8000bf05070 */
[----:B------:R-:W-:-:S04]  /*0410*/  UISETP.NE.AND.EX UP0, UPT, UR7, URZ, UPT, UP0 ;  /* 0x000000ff0700728c */ /* 0x000fc8000bf05300 */
[----:B------:R-:W-:-:S04]  /*0420*/  UISETP.EQ.OR.EX UP3, UPT, UR5, URZ, !UP0, UP1 ;  /* 0x000000ff0500728c */ /* 0x000fc8000c762710 */
[----:B------:R-:W-:-:S05]  /*0430*/  UP2UR UR50, UPR, URZ, 0x8 ;  /* 0x00000008ff327883 */ /* 0x000fca0008000000 */
[----:B------:R-:W-:Y:S07]  /*0440*/  BRA.U !UP3, `(.L_x_8) ;  /* 0x000000010b207547 */ /* 0x000fee000b800000 */
[----:B------:R-:W-:Y:S01]  /*0450*/  UISETP.NE.U32.AND UP2, UPT, UR4, URZ, UPT ;  /* 0x000000ff0400728c */ /* 0x000fe2000bf45070 */
[----:B-----5:R-:W-:Y:S01]  /*0460*/  FSETP.NEU.AND P0, PT, R35, RZ, PT ;  /* 0x000000ff2300720b */ /* 0x020fe20003f0d000 */
[----:B------:R-:W-:Y:S02]  /*0470*/  USEL UR4, URZ, 0xffffffff, UP0 ;  /* 0xffffffffff047887 */ /* 0x000fe40008000000 */
[----:B------:R-:W-:-:S10]  /*0480*/  UISETP.NE.AND.EX UP2, UPT, UR5, URZ, UPT, UP2 ;  /* 0x000000ff0500728c */ /* 0x000fd4000bf45320 */
[----:B------:R-:W-:Y:S01]  /*0490*/  VOTEU.ANY UP1, P0 ;  /* 0x0000000000ff7886 */ /* 0x000fe20000020100 */
[----:B------:R-:W-:-:S04]  /*04a0*/  @!UP2 USEL UR4, URZ, 0xffffffff, UP1 ;  /* 0xffffffffff04a887 */ /* 0x000fc80008800000 */
[----:B------:R-:W-:-:S04]  /*04b0*/  ULOP3.LUT UR4, UR4, 0x1, URZ, 0xc0, !UPT ;  /* 0x0000000104047892 */ /* 0x000fc8000f8ec0ff */
[----:B------:R-:W-:-:S11]  /*04c0*/  UISETP.NE.U32.AND UP2, UPT, UR4, 0x1, UPT ;  /* 0x000000010400788c */ /* 0x000fd6000bf45070 */
.L_x_8:
[----:B-12---:R-:W1:Y:S01]  /*04d0*/  SHFL.IDX PT, R2, R69, RZ, 0x1f ;  /* 0x00001fff45027589 */ /* 0x006e6200000e0000 */
[----:B------:R-:W-:-:S04]  /*04e0*/  UISETP.NE.AND UP1, UPT, UR8, 0x2, UPT ;  /* 0x000000020800788c */ /* 0x000fc8000bf25270 */
[----:B------:R-:W-:Y:S01]  /*04f0*/  USEL UR6, URZ, 0x1, UP1 ;  /* 0x00000001ff067887 */ /* 0x000fe20008800000 */
[----:B-1----:R-:W-:-:S13]  /*0500*/  ISETP.NE.AND P0, PT, R2, RZ, PT ;  /* 0x000000ff0200720c */ /* 0x002fda0003f05270 */
[----:B------:R-:W-:Y:S05]  /*0510*/  @P0 BRA `(.L_x_9) ;  /* 0x0000000000380947 */ /* 0x000fea0003800000 */
[----:B------:R-:W1:Y:S01]  /*0520*/  S2UR UR5, SR_CgaCtaId ;  /* 0x00000000000579c3 */ /* 0x000e620000008800 */
[----:B------:R-:W-:Y:S01]  /*0530*/  UMOV UR7, 0x400 ;  /* 0x0000040000077882 */ /* 0x000fe20000000000 */
[----:B------:R-:W-:Y:S01]  /*0540*/  UMOV UR4, 0x1 ;  /* 0x0000000100047882 */ /* 0x000fe20000000000 */
[----:B------:R-:W-:Y:S01]  /*0550*/  ELECT P0, URZ, PT ;  /* 0x0000000000ff782f */ /* 0x000fe20003800000 */
[----:B------:R-:W-:-:S04]  /*0560*/  UIADD3 UR10, UPT, UPT, -UR4, 0x100000, URZ ;  /* 0x00100000040a7890 */ /* 0x000fc8000fffe1ff */
[----:B------:R-:W-:Y:S02]  /*0570*/  USHF.L.U32 UR11, UR10, 0xb, URZ ;  /* 0x0000000b0a0b7899 */ /* 0x000fe400080006ff */
[----:B------:R-:W-:Y:S02]  /*0580*/  USHF.L.U32 UR10, UR10, 0x1, URZ ;  /* 0x000000010a0a7899 */ /* 0x000fe400080006ff */
[----:B-1----:R-:W-:Y:S01]  /*0590*/  ULEA UR5, UR5, UR7, 0x18 ;  /* 0x0000000705057291 */ /* 0x002fe2000f8ec0ff */
[----:B------:R-:W1:Y:S11]  /*05a0*/  FENCE.VIEW.ASYNC.S ;  /* 0x00000000000073c6 */ /* 0x000e760000000000 */
[----:B-1----:R1:W2:Y:S01]  /*05b0*/  SYNCS.EXCH.64 URZ, [UR5], UR10 ;  /* 0x0000000a05ff75b2 */ /* 0x0022a20008000100 */
[----:B------:R1:W3:Y:S01]  /*05c0*/  SYNCS.EXCH.64 URZ, [UR5+0x10], UR10 ;  /* 0x0000100a05ff75b2 */ /* 0x0002e20008000100 */
[----:B------:R1:W4:Y:S01]  /*05d0*/  SYNCS.EXCH.64 URZ, [UR5+0x8], UR10 ;  /* 0x0000080a05ff75b2 */ /* 0x0003220008000100 */
[----:B------:R1:W1:Y:S01]  /*05e0*/  SYNCS.EXCH.64 URZ, [UR5+0x18], UR10 ;  /* 0x0000180a05ff75b2 */ /* 0x0002620008000100 */
[----:B------:R-:W-:Y:S01]  /*05f0*/  NOP ;  /* 0x0000000000007918 */ /* 0x000fe20000000000 */
.L_x_9:
[----:B------:R-:W2:Y:S01]  /*0600*/  SHFL.IDX PT, R2, R69, RZ, 0x1f ;  /* 0x00001fff45027589 */ /* 0x000ea200000e0000 */
[----:B------:R-:W-:Y:S01]  /*0610*/  NOP ;  /* 0x0000000000007918 */ /* 0x000fe20000000000 */
[----:B--2---:R-:W-:-:S13]  /*0620*/  ISETP.NE.AND P0, PT, R2, 0x1, PT ;  /* 0x000000010200780c */ /* 0x004fda0003f05270 */
[----:B------:R-:W-:Y:S05]  /*0630*/  @P0 BRA `(.L_x_10) ;  /* 0x0000000000580947 */ /* 0x000fea0003800000 */
[----:B------:R-:W2:Y:S01]  /*0640*/  S2UR UR7, SR_CgaCtaId ;  /* 0x00000000000779c3 */ /* 0x000ea20000008800 */
[----:B------:R-:W-:Y:S01]  /*0650*/  UMOV UR9, 0x400 ;  /* 0x0000040000097882 */ /* 0x000fe20000000000 */
[----:B-1----:R-:W-:Y:S01]  /*0660*/  UMOV UR5, 0x20 ;  /* 0x0000002000057882 */ /* 0x002fe20000000000 */
[----:B------:R-:W-:Y:S01]  /*0670*/  UMOV UR4, 0x80 ;  /* 0x0000008000047882 */ /* 0x000fe20000000000 */
[----:B------:R-:W-:-:S04]  /*0680*/  UIADD3 UR10, UPT, UPT, -UR5, 0x100000, URZ ;  /* 0x00100000050a7890 */ /* 0x000fc8000fffe1ff */
[----:B------:R-:W-:Y:S02]  /*0690*/  USHF.L.U32 UR11, UR10, 0xb, URZ ;  /* 0x0000000b0a0b7899 */ /* 0x000fe400080006ff */
[----:B------:R-:W-:Y:S02]  /*06a0*/  USHF.L.U32 UR10, UR10, 0x1, URZ ;  /* 0x000000010a0a7899 */ /* 0x000fe400080006ff */
[----:B------:R-:W-:-:S04]  /*06b0*/  UIADD3 UR4, UPT, UPT, -UR4, 0x100000, URZ ;  /* 0x0010000004047890 */ /* 0x000fc8000fffe1ff */
[----:B------:R-:W-:Y:S02]  /*06c0*/  USHF.L.U32 UR5, UR4, 0xb, URZ ;  /* 0x0000000b04057899 */ /* 0x000fe400080006ff */
[----:B------:R-:W-:Y:S01]  /*06d0*/  USHF.L.U32 UR4, UR4, 0x1, URZ ;  /* 0x0000000104047899 */ /* 0x000fe200080006ff */
[----:B------:R-:W-:Y:S01]  /*06e0*/  ELECT P0, URZ, PT ;  /* 0x0000000000ff782f */ /* 0x000fe20003800000 */
[----:B--2---:R-:W-:Y:S01]  /*06f0*/  ULEA UR7, UR7, UR9, 0x18 ;  /* 0x0000000907077291 */ /* 0x004fe2000f8ec0ff */
[----:B------:R-:W1:Y:S11]  /*0700*/  FENCE.VIEW.ASYNC.S ;  /* 0x00000000000073c6 */ /* 0x000e760000000000 */
[----:B-1----:R2:W1:Y:S01]  /*0710*/  SYNCS.EXCH.64 URZ, [UR7+0x20], UR10 ;  /* 0x0000200a07ff75b2 */ /* 0x0024620008000100 */
[----:B------:R2:W1:Y:S01]  /*0720*/  SYNCS.EXCH.64 URZ, [UR7+0x40], UR4 ;  /* 0x0000400407ff75b2 */ /* 0x0004620008000100 */
[----:B------:R2:W1:Y:S01]  /*0730*/  SYNCS.EXCH.64 URZ, [UR7+0x28], UR10 ;  /* 0x0000280a07ff75b2 */ /* 0x0004620008000100 */
[----:B------:R2:W1:Y:S01]  /*0740*/  SYNCS.EXCH.64 URZ, [UR7+0x48], UR4 ;  /* 0x0000480407ff75b2 */ /* 0x0004620008000100 */
[----:B------:R2:W1:Y:S01]  /*0750*/  SYNCS.EXCH.64 URZ, [UR7+0x30], UR10 ;  /* 0x0000300a07ff75b2 */ /* 0x0004620008000100 */
[----:B------:R2:W1:Y:S01]  /*0760*/  SYNCS.EXCH.64 URZ, [UR7+0x50], UR4 ;  /* 0x0000500407ff75b2 */ /* 0x0004620008000100 */
[----:B------:R2:W1:Y:S01]  /*0770*/  SYNCS.EXCH.64 URZ, [UR7+0x38], UR10 ;  /* 0x0000380a07ff75b2 */ /* 0x0004620008000100 */
[----:B------:R2:W1:Y:S02]  /*0780*/  SYNCS.EXCH.64 URZ, [UR7+0x58], UR4 ;  /* 0x0000580407ff75b2 */ /* 0x0004640008000100 */
[----:B--2---:R-:W-:Y:S01]  /*0790*/  NOP ;  /* 0x0000000000007918 */ /* 0x004fe20000000000 */
.L_x_10:
[----:B------:R-:W2:Y:S01]  /*07a0*/  SHFL.IDX PT, R2, R69, RZ, 0x1f ;  /* 0x00001fff45027589 */ /* 0x000ea200000e0000 */
[----:B------:R-:W-:Y:S01]  /*07b0*/  NOP ;  /* 0x0000000000007918 */ /* 0x000fe20000000000 */
[----:B--2---:R-:W-:-:S13]  /*07c0*/  ISETP.NE.AND P0, PT, R2, 0x3, PT ;  /* 0x000000030200780c */ /* 0x004fda0003f05270 */
[----:B------:R-:W-:Y:S05]  /*07d0*/  @P0 BRA `(.L_x_11) ;  /* 0x0000000000300947 */ /* 0x000fea0003800000 */
[----:B-1----:R-:W1:Y:S01]  /*07e0*/  S2UR UR5, SR_CgaCtaId ;  /* 0x00000000000579c3 */ /* 0x002e620000008800 */
        /* <DEDUP_REMOVED lines=8> */
[----:B-1----:R2:W1:Y:S01]  /*0870*/  SYNCS.EXCH.64 URZ, [UR5+0x60], UR10 ;  /* 0x0000600a05ff75b2 */ /* 0x0024620008000100 */
[----:B------:R2:W1:Y:S02]  /*0880*/  SYNCS.EXCH.64 URZ, [UR5+0x68], UR10 ;  /* 0x0000680a05ff75b2 */ /* 0x0004640008000100 */
[----:B--2---:R-:W-:Y:S01]  /*0890*/  NOP ;  /* 0x0000000000007918 */ /* 0x004fe20000000000 */
.L_x_11:
[----:B------:R-:W2:Y:S01]  /*08a0*/  SHFL.IDX PT, R2, R69, RZ, 0x1f ;  /* 0x00001fff45027589 */ /* 0x000ea200000e0000 */
[----:B------:R-:W-:Y:S01]  /*08b0*/  NOP ;  /* 0x0000000000007918 */ /* 0x000fe20000000000 */
[----:B--2---:R-:W-:-:S13]  /*08c0*/  ISETP.NE.AND P0, PT, R2, 0x4, PT ;  /* 0x000000040200780c */ /* 0x004fda0003f05270 */
[----:B------:R-:W-:Y:S05]  /*08d0*/  @P0 BRA `(.L_x_12) ;  /* 0x00000000004c0947 */ /* 0x000fea0003800000 */
[----:B-1----:R-:W1:Y:S01]  /*08e0*/  S2UR UR5, SR_CgaCtaId ;  /* 0x00000000000579c3 */ /* 0x002e620000008800 */
[----:B------:R-:W-:Y:S01]  /*08f0*/  UMOV UR9, 0x100 ;  /* 0x0000010000097882 */ /* 0x000fe20000000000 */
[----:B------:R-:W-:Y:S01]  /*0900*/  UMOV UR7, 0x400 ;  /* 0x0000040000077882 */ /* 0x000fe20000000000 */
[----:B------:R-:W-:Y:S01]  /*0910*/  USEL UR9, UR9, 0xe0, UP2 ;  /* 0x000000e009097887 */ /* 0x000fe20009000000 */
[----:B------:R-:W-:Y:S01]  /*0920*/  UMOV UR4, 0x1 ;  /* 0x0000000100047882 */ /* 0x000fe20000000000 */
[----:B------:R-:W-:Y:S01]  /*0930*/  ELECT P0, URZ, PT ;  /* 0x0000000000ff782f */ /* 0x000fe20003800000 */
[----:B------:R-:W-:-:S04]  /*0940*/  UIADD3 UR10, UPT, UPT, -UR4, 0x100000, URZ ;  /* 0x00100000040a7890 */ /* 0x000fc8000fffe1ff */
[----:B------:R-:W-:Y:S02]  /*0950*/  USHF.L.U32 UR11, UR10, 0xb, URZ ;  /* 0x0000000b0a0b7899 */ /* 0x000fe400080006ff */
[----:B------:R-:W-:Y:S02]  /*0960*/  USHF.L.U32 UR10, UR10, 0x1, URZ ;  /* 0x000000010a0a7899 */ /* 0x000fe400080006ff */
[----:B------:R-:W-:-:S04]  /*0970*/  UIADD3 UR12, UPT, UPT, -UR9, 0x100000, URZ ;  /* 0x00100000090c7890 */ /* 0x000fc8000fffe1ff */
[----:B------:R-:W-:Y:S02]  /*0980*/  USHF.L.U32 UR13, UR12, 0xb, URZ ;  /* 0x0000000b0c0d7899 */ /* 0x000fe400080006ff */
[----:B------:R-:W-:Y:S02]  /*0990*/  USHF.L.U32 UR12, UR12, 0x1, URZ ;  /* 0x000000010c0c7899 */ /* 0x000fe400080006ff */
[----:B-1----:R-:W-:Y:S01]  /*09a0*/  ULEA UR5, UR5, UR7, 0x18 ;  /* 0x0000000705057291 */ /* 0x002fe2000f8ec0ff */
[----:B------:R-:W1:Y:S11]  /*09b0*/  FENCE.VIEW.ASYNC.S ;  /* 0x00000000000073c6 */ /* 0x000e760000000000 */
[----:B-1----:R2:W1:Y:S01]  /*09c0*/  SYNCS.EXCH.64 URZ, [UR5+0x70], UR10 ;  /* 0x0000700a05ff75b2 */ /* 0x0024620008000100 */
[----:B------:R2:W1:Y:S01]  /*09d0*/  SYNCS.EXCH.64 URZ, [UR5+0x80], UR12 ;  /* 0x0000800c05ff75b2 */ /* 0x0004620008000100 */
[----:B------:R2:W1:Y:S01]  /*09e0*/  SYNCS.EXCH.64 URZ, [UR5+0x78], UR10 ;  /* 0x0000780a05ff75b2 */ /* 0x0004620008000100 */
[----:B------:R2:W1:Y:S02]  /*09f0*/  SYNCS.EXCH.64 URZ, [UR5+0x88], UR12 ;  /* 0x0000880c05ff75b2 */ /* 0x0004640008000100 */
[----:B--2---:R-:W-:Y:S01]  /*0a00*/  NOP ;  /* 0x0000000000007918 */ /* 0x004fe20000000000 */
.L_x_12:
        /* <DEDUP_REMOVED lines=26> */
.L_x_13:
        /* <DEDUP_REMOVED lines=18> */
.L_x_14:
[----:B-1----:R-:W1:Y:S01]  /*0cd0*/  S2UR UR5, SR_CTAID.X ;  /* 0x00000000000579c3 */ /* 0x002e620000002500 */
[----:B------:R-:W-:-:S05]  /*0ce0*/  CS2R.32 R63, SR_CgaSize ;  /* 0x00000000003f7805 */ /* 0x000fca0000008a00 */
[----:B------:R-:W-:-:S05]  /*0cf0*/  IMAD R63, R63, -0xa0, RZ ;  /* 0xffffff603f3f7824 */ /* 0x000fca00078e02ff */
[----:B------:R-:W-:-:S14]  /*0d00*/  R2UR UR9, R63 ;  /* 0x000000003f0972ca */ /* 0x000fdc00000e0000 */
[----:B------:R-:W2:Y:S01]  /*0d10*/  LDCU UR9, c[0x0][UR9+0x2b0] ;  /* 0x00005600090977ac */ /* 0x000ea20008000800 */
[----:B------:R-:W-:Y:S01]  /*0d20*/  NOP ;  /* 0x0000000000007918 */ /* 0x000fe20000000000 */
[----:B------:R-:W-:-:S05]  /*0d30*/  CS2R.32 R63, SR_CgaSize ;  /* 0x00000000003f7805 */ /* 0x000fca0000008a00 */
[----:B------:R-:W-:-:S05]  /*0d40*/  IMAD R63, R63, -0xa0, RZ ;  /* 0xffffff603f3f7824 */ /* 0x000fca00078e02ff */
[----:B------:R-:W-:-:S14]  /*0d50*/  R2UR UR7, R63 ;  /* 0x000000003f0772ca */ /* 0x000fdc00000e0000 */
[----:B------:R-:W3:Y:S01]  /*0d60*/  LDCU UR7, c[0x0][UR7+0x2b4] ;  /* 0x00005680070777ac */ /* 0x000ee20008000800 */
[----:B------:R-:W4:Y:S08]  /*0d70*/  S2UR UR4, SR_CTAID.Y ;  /* 0x00000000000479c3 */ /* 0x000f300000002600 */
[----:B------:R-:W3:Y:S01]  /*0d80*/  LDC R10, c[0x0][0xb24] ;  /* 0x0002c900ff0a7b82 */ /* 0x000ee20000000800 */
[----:B-1----:R-:W-:-:S02]  /*0d90*/  I2FP.F32.U32 R63, UR5 ;  /* 0x00000005003f7c45 */ /* 0x002fc40008201000 */
[----:B------:R-:W-:-:S05]  /*0da0*/  CS2R.32 R3, SR_CgaSize ;  /* 0x0000000000037805 */ /* 0x000fca0000008a00 */
[----:B------:R-:W-:-:S06]  /*0db0*/  IMAD R3, R3, -0xa0, RZ ;  /* 0xffffff6003037824 */ /* 0x000fcc00078e02ff */
[----:B------:R-:W1:Y:S01]  /*0dc0*/  LDC R3, c[0x0][R3+0x2a0] ;  /* 0x0000a80003037b82 */ /* 0x000e620000000800 */
[----:B------:R-:W-:Y:S01]  /*0dd0*/  MOV R15, UR5 ;  /* 0x00000005000f7c02 */ /* 0x000fe20008000f00 */
[----:B--2---:R-:W-:Y:S01]  /*0de0*/  FMUL R63, R63, UR9 ;  /* 0x000000093f3f7c20 */ /* 0x004fe20008400000 */
[----:B----4-:R-:W-:Y:S02]  /*0df0*/  I2FP.F32.U32 R62, UR4 ;  /* 0x00000004003e7c45 */ /* 0x010fe40008201000 */
[----:B------:R-:W-:-:S05]  /*0e00*/  CS2R.32 R2, SR_CgaSize ;  /* 0x0000000000027805 */ /* 0x000fca0000008a00 */
[----:B------:R-:W-:-:S06]  /*0e10*/  IMAD R2, R2, -0xa0, RZ ;  /* 0xffffff6002027824 */ /* 0x000fcc00078e02ff */
[----:B------:R-:W2:Y:S01]  /*0e20*/  LDC R2, c[0x0][R2+0x2a4] ;  /* 0x0000a90002027b82 */ /* 0x000ea20000000800 */
[----:B------:R-:W-:Y:S01]  /*0e30*/  MOV R14, UR4 ;  /* 0x00000004000e7c02 */ /* 0x000fe20008000f00 */
[----:B------:R-:W4:Y:S01]  /*0e40*/  F2I.U32.TRUNC.NTZ R63, R63 ;  /* 0x0000003f003f7305 */ /* 0x000f22000020f000 */
[----:B---3--:R-:W-:-:S05]  /*0e50*/  FMUL R62, R62, UR7 ;  /* 0x000000073e3e7c20 */ /* 0x008fca0008400000 */
[----:B------:R-:W-:Y:S01]  /*0e60*/  BAR.SYNC.DEFER_BLOCKING 0x0 ;  /* 0x0000000000007b1d */ /* 0x000fe20000010000 */
[----:B------:R-:W-:-:S05]  /*0e70*/  ISETP.GE.AND P0, PT, R10, 0x1, PT ;  /* 0x000000010a00780c */ /* 0x000fca0003f06270 */
[----:B------:R-:W3:Y:S02]  /*0e80*/  F2I.U32.TRUNC.NTZ R62, R62 ;  /* 0x0000003e003e7305 */ /* 0x000ee4000020f000 */
[----:B------:R-:W2:Y:S01]  /*0e90*/  S2UR UR36, SR_CTAID.Z ;  /* 0x00000000002479c3 */ /* 0x000ea20000002700 */
[----:B----4-:R-:W-:-:S05]  /*0ea0*/  IADD3 R63, PT, PT, -R63, RZ, RZ ;  /* 0x000000ff3f3f7210 */ /* 0x010fca0007ffe1ff */
[----:B-1----:R-:W-:Y:S01]  /*0eb0*/  IMAD R63, R3, R63, UR5 ;  /* 0x00000005033f7e24 */ /* 0x002fe2000f8e023f */
[----:B---3--:R-:W-:-:S05]  /*0ec0*/  IADD3 R62, PT, PT, -R62, RZ, RZ ;  /* 0x000000ff3e3e7210 */ /* 0x008fca0007ffe1ff */
[----:B--2---:R-:W-:Y:S01]  /*0ed0*/  IMAD R62, R2, R62, UR4 ;  /* 0x00000004023e7e24 */ /* 0x004fe2000f8e023e */
[----:B------:R-:W-:Y:S06]  /*0ee0*/  @!P0 BRA `(.L_x_15) ;  /* 0x0000000000b88947 */ /* 0x000fec0003800000 */
[----:B------:R-:W1:Y:S01]  /*0ef0*/  LDC.64 R4, c[0x0][0xb18] ;  /* 0x0002c600ff047b82 */ /* 0x000e620000000a00 */
[----:B------:R-:W-:-:S07]  /*0f00*/  ISETP.NE.AND P0, PT, R10, 0x1, PT ;  /* 0x000000010a00780c */ /* 0x000fce0003f05270 */
[----:B------:R-:W2:Y:S08]  /*0f10*/  LDC R9, c[0x0][0xb0c] ;  /* 0x0002c300ff097b82 */ /* 0x000eb00000000800 */
[----:B------:R-:W3:Y:S08]  /*0f20*/  LDC R12, c[0x0][0x370] ;  /* 0x0000dc00ff0c7b82 */ /* 0x000ef00000000800 */
[----:B------:R-:W4:Y:S01]  /*0f30*/  LDC R11, c[0x0][0x374] ;  /* 0x0000dd00ff0b7b82 */ /* 0x000f220000000800 */
[----:B-1----:R-:W-:-:S07]  /*0f40*/  ISETP.NE.AND P1, PT, R4, 0x1, PT ;  /* 0x000000010400780c */ /* 0x002fce0003f25270 */
[----:B------:R-:W3:Y:S01]  /*0f50*/  LDC.64 R6, c[0x0][0xb10] ;  /* 0x0002c400ff067b82 */ /* 0x000ee20000000a00 */
[----:B--2---:R-:W-:-:S07]  /*0f60*/  ISETP.NE.AND P2, PT, R9, 0x1, PT ;  /* 0x000000010900780c */ /* 0x004fce0003f45270 */
[----:B------:R-:W1:Y:S08]  /*0f70*/  LDC R8, c[0x0][0xb20] ;  /* 0x0002c800ff087b82 */ /* 0x000e700000000800 */
[----:B------:R-:W2:Y:S01]  /*0f80*/  LDC.64 R2, c[0x0][0xb28] ;  /* 0x0002ca00ff027b82 */ /* 0x000ea20000000a00 */
[----:B----4-:R-:W-:-:S04]  /*0f90*/  IMAD.HI.U32 R13, R11, R5, RZ ;  /* 0x000000050b0d7227 */ /* 0x010fc800078e00ff */
[----:B------:R-:W-:-:S04]  /*0fa0*/  IMAD.HI.U32 R5, R14, R5, RZ ;  /* 0x000000050e057227 */ /* 0x000fc800078e00ff */
[----:B---3--:R-:W-:-:S05]  /*0fb0*/  IMAD.HI.U32 R16, R12, R6, RZ ;  /* 0x000000060c107227 */ /* 0x008fca00078e00ff */
[-C--:B------:R-:W-:Y:S01]  /*0fc0*/  @P2 SHF.R.U32.HI R12, RZ, R7.reuse, R16 ;  /* 0x00000007ff0c2219 */ /* 0x080fe20000011610 */
[----:B------:R-:W-:Y:S01]  /*0fd0*/  IMAD.HI.U32 R16, R15, R6, RZ ;  /* 0x000000060f107227 */ /* 0x000fe200078e00ff */
[-C--:B-1----:R-:W-:Y:S02]  /*0fe0*/  @P1 SHF.R.U32.HI R11, RZ, R8.reuse, R13 ;  /* 0x00000008ff0b1219 */ /* 0x082fe4000001160d */
[----:B------:R-:W-:Y:S02]  /*0ff0*/  SHF.R.U32.HI R5, RZ, R8, R5 ;  /* 0x00000008ff057219 */ /* 0x000fe40000011605 */
[----:B------:R-:W-:Y:S02]  /*1000*/  SHF.R.U32.HI R16, RZ, R7, R16 ;  /* 0x00000007ff107219 */ /* 0x000fe40000011610 */
[----:B------:R-:W-:Y:S01]  /*1010*/  SEL R5, R14, R5, !P1 ;  /* 0x000000050e057207 */ /* 0x000fe20004800000 */
[----:B--2---:R-:W-:Y:S01]  /*1020*/  IMAD.HI.U32 R13, R11, R2, RZ ;  /* 0x000000020b0d7227 */ /* 0x004fe200078e00ff */
[----:B------:R-:W-:-:S03]  /*1030*/  SEL R16, R15, R16, !P2 ;  /* 0x000000100f107207 */ /* 0x000fc60005000000 */
[----:B------:R-:W-:Y:S01]  /*1040*/  IMAD.HI.U32 R6, R12, R2, RZ ;  /* 0x000000020c067227 */ /* 0x000fe200078e00ff */
[----:B------:R-:W-:-:S04]  /*1050*/  @P0 SHF.R.U32.HI R11, RZ, R3, R13 ;  /* 0x00000003ff0b0219 */ /* 0x000fc8000001160d */
[----:B------:R-:W-:Y:S01]  /*1060*/  @P0 SHF.R.U32.HI R12, RZ, R3, R6 ;  /* 0x00000003ff0c0219 */ /* 0x000fe20000011606 */
[----:B------:R-:W-:-:S04]  /*1070*/  IMAD R11, R11, R10, RZ ;  /* 0x0000000a0b0b7224 */ /* 0x000fc800078e02ff */
[----:B------:R-:W-:Y:S01]  /*1080*/  IMAD R6, R12, R10, RZ ;  /* 0x0000000a0c067224 */ /* 0x000fe200078e02ff */
[----:B------:R-:W-:-:S04]  /*1090*/  ISETP.GE.AND P1, PT, R5, R11, PT ;  /* 0x0000000b0500720c */ /* 0x000fc80003f26270 */
[----:B------:R-:W-:Y:S01]  /*10a0*/  ISETP.GE.OR P1, PT, R16, R6, P1 ;  /* 0x000000061000720c */ /* 0x000fe20000f26670 */
[----:B------:R-:W-:-:S05]  /*10b0*/  IMAD.HI.U32 R6, R5, R2, RZ ;  /* 0x0000000205067227 */ /* 0x000fca00078e00ff */
[----:B------:R-:W-:-:S04]  /*10c0*/  SHF.R.U32.HI R6, RZ, R3, R6 ;  /* 0x00000003ff067219 */ /* 0x000fc80000011606 */
[----:B------:R-:W-:-:S03]  /*10d0*/  SEL R6, R5, R6, !P0 ;  /* 0x0000000605067207 */ /* 0x000fc60004000000 */
[----:B------:R-:W-:Y:S01]  /*10e0*/  @!P1 IMAD.HI.U32 R7, R16, R2, RZ ;  /* 0x0000000210079227 */ /* 0x000fe200078e00ff */
[----:B------:R-:W-:-:S04]  /*10f0*/  IADD3 R2, PT, PT, -R6, RZ, RZ ;  /* 0x000000ff06027210 */ /* 0x000fc80007ffe1ff */
[----:B------:R-:W-:Y:S01]  /*1100*/  @!P1 SHF.R.U32.HI R3, RZ, R3, R7 ;  /* 0x00000003ff039219 */ /* 0x000fe20000011607 */
[----:B------:R-:W-:Y:S01]  /*1110*/  IMAD R2, R10, R2, R5 ;  /* 0x000000020a027224 */ /* 0x000fe200078e0205 */
[----:B------:R-:W-:Y:S02]  /*1120*/  IADD3 R7, PT, PT, -R5, RZ, RZ ;  /* 0x000000ff05077210 */ /* 0x000fe40007ffe1ff */
[----:B------:R-:W-:-:S03]  /*1130*/  @!P1 SEL R3, R16, R3, !P0 ;  /* 0x0000000310039207 */ /* 0x000fc60004000000 */
[----:B------:R-:W-:Y:S02]  /*1140*/  IMAD R7, R4, R7, R14 ;  /* 0x0000000704077224 */ /* 0x000fe400078e020e */
[--C-:B------:R-:W-:Y:S02]  /*1150*/  @!P1 IMAD.IADD R6, R6, 0x1, -R3.reuse ;  /* 0x0000000106069824 */ /* 0x100fe400078e0a03 */
[----:B------:R-:W-:Y:S01]  /*1160*/  @!P1 IMAD R3, R2, R12, R3 ;  /* 0x0000000c02039224 */ /* 0x000fe200078e0203 */
[----:B------:R-:W-:Y:S01]  /*1170*/  IADD3 R2, PT, PT, -R16, RZ, RZ ;  /* 0x000000ff10027210 */ /* 0x000fe20007ffe1ff */
[----:B------:R-:W-:Y:S02]  /*1180*/  @!P1 IMAD R5, R6, R10, R16 ;  /* 0x0000000a06059224 */ /* 0x000fe400078e0210 */
[----:B------:R-:W-:Y:S02]  /*1190*/  @!P1 IMAD.MOV.U32 R16, RZ, RZ, R3 ;  /* 0x000000ffff109224 */ /* 0x000fe400078e0003 */
[----:B------:R-:W-:-:S02]  /*11a0*/  IMAD R2, R9, R2, R15 ;  /* 0x0000000209027224 */ /* 0x000fc400078e020f */
[----:B------:R-:W-:Y:S02]  /*11b0*/  IMAD R14, R5, R4, R7 ;  /* 0x00000004050e7224 */ /* 0x000fe400078e0207 */
[----:B------:R-:W-:Y:S02]  /*11c0*/  IMAD R15, R16, R9, R2 ;  /* 0x00000009100f7224 */ /* 0x000fe400078e0202 */
.L_x_15:
[----:B------:R-:W1:Y:S01]  /*11d0*/  LDCU UR4, c[0x0][0xb30] ;  /* 0x00016600ff0477ac */ /* 0x000e620008000800 */
[----:B------:R-:W2:Y:S08]  /*11e0*/  S2UR UR37, SR_CgaCtaId ;  /* 0x00000000002579c3 */ /* 0x000eb00000008800 */
[----:B------:R-:W3:Y:S01]  /*11f0*/  LDC R26, c[0x0][0xb24] ;  /* 0x0002c900ff1a7b82 */ /* 0x000ee20000000800 */
[----:B-1----:R-:W-:-:S09]  /*1200*/  UISETP.NE.AND UP1, UPT, UR4, 0x1, UPT ;  /* 0x000000010400788c */ /* 0x002fd2000bf25270 */
[----:B--2---:R-:W-:Y:S05]  /*1210*/  BRA.U UP1, `(.L_x_16) ;  /* 0x0000000101407547 */ /* 0x004fea000b800000 */
[----:B------:R-:W1:Y:S08]  /*1220*/  LDC.64 R4, c[0x0][0xb10] ;  /* 0x0002c400ff047b82 */ /* 0x000e700000000a00 */
[----:B------:R-:W2:Y:S08]  /*1230*/  LDC.64 R2, c[0x0][0xb18] ;  /* 0x0002c600ff027b82 */ /* 0x000eb00000000a00 */
[----:B------:R-:W4:Y:S08]  /*1240*/  LDC R6, c[0x0][0xb20] ;  /* 0x0002c800ff067b82 */ /* 0x000f300000000800 */
[----:B------:R-:W3:Y:S01]  /*1250*/  LDC R7, c[0x0][0xb0c] ;  /* 0x0002c300ff077b82 */ /* 0x000ee20000000800 */
[----:B-1----:R-:W-:-:S05]  /*1260*/  IMAD.HI.U32 R4, R15, R4, RZ ;  /* 0x000000040f047227 */ /* 0x002fca00078e00ff */
[----:B------:R-:W-:Y:S01]  /*1270*/  SHF.R.U32.HI R4, RZ, R5, R4 ;  /* 0x00000005ff047219 */ /* 0x000fe20000011604 */
[----:B--2---:R-:W-:Y:S01]  /*1280*/  IMAD.HI.U32 R3, R14, R3, RZ ;  /* 0x000000030e037227 */ /* 0x004fe200078e00ff */
[----:B------:R-:W-:-:S04]  /*1290*/  ISETP.NE.AND P0, PT, R2, 0x1, PT ;  /* 0x000000010200780c */ /* 0x000fc80003f05270 */
[----:B----4-:R-:W-:-:S04]  /*12a0*/  SHF.R.U32.HI R3, RZ, R6, R3 ;  /* 0x00000006ff037219 */ /* 0x010fc80000011603 */
[----:B------:R-:W-:Y:S02]  /*12b0*/  SEL R3, R14, R3, !P0 ;  /* 0x000000030e037207 */ /* 0x000fe40004000000 */
[----:B---3--:R-:W-:-:S04]  /*12c0*/  ISETP.NE.AND P1, PT, R7, 0x1, PT ;  /* 0x000000010700780c */ /* 0x008fc80003f25270 */
[----:B------:R-:W-:-:S05]  /*12d0*/  SEL R4, R15, R4, !P1 ;  /* 0x000000040f047207 */ /* 0x000fca0004800000 */
[----:B------:R-:W-:Y:S02]  /*12e0*/  IMAD.IADD R5, R3, 0x1, -R4 ;  /* 0x0000000103057824 */ /* 0x000fe400078e0a04 */
[----:B------:R-:W-:Y:S02]  /*12f0*/  IMAD.IADD R3, R4, 0x1, -R3 ;  /* 0x0000000104037824 */ /* 0x000fe400078e0a03 */
[----:B------:R-:W-:Y:S02]  /*1300*/  IMAD R15, R5, R7, R15 ;  /* 0x00000007050f7224 */ /* 0x000fe400078e020f */
[----:B------:R-:W-:-:S07]  /*1310*/  IMAD R14, R3, R2, R14 ;  /* 0x00000002030e7224 */ /* 0x000fce00078e020e */
.L_x_16:
[----:B------:R-:W-:Y:S01]  /*1320*/  BAR.SYNC.DEFER_BLOCKING 0x0 ;  /* 0x0000000000007b1d */ /* 0x000fe20000010000 */
[----:B------:R-:W-:Y:S01]  /*1330*/  UISETP.NE.AND UP1, UPT, UR8, 0x2, UPT ;  /* 0x000000020800788c */ /* 0x000fe2000bf25270 */
[----:B------:R-:W-:Y:S02]  /*1340*/  ISETP.NE.OR P5, PT, R0, 0x2, !P5 ;  /* 0x000000020000780c */ /* 0x000fe40006fa5670 */
[----:B------:R-:W-:-:S06]  /*1350*/  LOP3.LUT R2, R76, 0x1f, RZ, 0xc0, !PT ;  /* 0x0000001f4c027812 */ /* 0x000fcc00078ec0ff */
[----:B------:R-:W-:Y:S05]  /*1360*/  BRA.U UP1, `(.L_x_17) ;  /* 0x00000011016c7547 */ /* 0x000fea000b800000 */
[----:B------:R-:W1:Y:S01]  /*1370*/  LDCU UR13, c[0x0][0x38c] ;  /* 0x00007180ff0d77ac */ /* 0x000e620008000800 */
[----:B------:R-:W2:Y:S01]  /*1380*/  LDC R8, c[0x0][0x370] ;  /* 0x0000dc00ff087b82 */ /* 0x000ea20000000800 */
[----:B------:R-:W-:Y:S01]  /*1390*/  PLOP3.LUT P1, PT, PT, PT, UP2, 0x80, 0x8 ;  /* 0x000000000008781c */ /* 0x000fe20003f2f028 */
[----:B------:R-:W-:Y:S01]  /*13a0*/  IMAD.MOV.U32 R17, RZ, RZ, 0x1 ;  /* 0x00000001ff117424 */ /* 0x000fe200078e00ff */
[----:B------:R-:W-:Y:S01]  /*13b0*/  ISETP.EQ.OR P4, PT, R2, RZ, P5 ;  /* 0x000000ff0200720c */ /* 0x000fe20002f82670 */
[----:B------:R-:W-:Y:S01]  /*13c0*/  IMAD.MOV.U32 R16, RZ, RZ, RZ ;  /* 0x000000ffff107224 */ /* 0x000fe200078e00ff */
[----:B------:R-:W-:Y:S02]  /*13d0*/  PLOP3.LUT P1, PT, P1, PT, PT, 0x8, 0x80 ;  /* 0x000000000080781c */ /* 0x000fe40000f2e170 */
[----:B------:R-:W-:Y:S01]  /*13e0*/  CS2R R12, SRZ ;  /* 0x00000000000c7805 */ /* 0x000fe2000001ff00 */
[----:B------:R-:W-:Y:S01]  /*13f0*/  IMAD.MOV.U32 R11, RZ, RZ, 0x1 ;  /* 0x00000001ff0b7424 */ /* 0x000fe200078e00ff */
[----:B------:R-:W4:Y:S01]  /*1400*/  LDC R0, c[0x0][0x374] ;  /* 0x0000dd00ff007b82 */ /* 0x000f220000000800 */
[----:B------:R-:W2:Y:S01]  /*1410*/  LDCU.64 UR22, c[0x0][0x348] ;  /* 0x00006900ff1677ac */ /* 0x000ea20008000a00 */
[----:B------:R-:W-:Y:S01]  /*1420*/  UMOV UR6, URZ ;  /* 0x000000ff00067c82 */ /* 0x000fe20008000000 */
[----:B-1----:R-:W-:-:S04]  /*1430*/  UIADD3 UR5, UPT, UPT, UR13, 0x3f, URZ ;  /* 0x0000003f0d057890 */ /* 0x002fc8000fffe0ff */
[----:B------:R-:W-:-:S04]  /*1440*/  USHF.R.S32.HI UR4, URZ, 0x1f, UR5 ;  /* 0x0000001fff047899 */ /* 0x000fc80008011405 */
[----:B------:R-:W-:-:S04]  /*1450*/  ULEA.HI UR4, UR4, UR5, URZ, 0x6 ;  /* 0x0000000504047291 */ /* 0x000fc8000f8f30ff */
[----:B------:R-:W-:Y:S02]  /*1460*/  USHF.R.S32.HI UR15, URZ, 0x6, UR4 ;  /* 0x00000006ff0f7899 */ /* 0x000fe40008011404 */
[----:B------:R-:W-:Y:S02]  /*1470*/  UIADD3 UR4, UPT, UPT, UR13, -0x1, URZ ;  /* 0xffffffff0d047890 */ /* 0x000fe4000fffe0ff */
[----:B------:R-:W-:Y:S02]  /*1480*/  UISETP.LT.U32.AND UP0, UPT, UR15, 0x2, UPT ;  /* 0x000000020f00788c */ /* 0x000fe4000bf01070 */
[----:B------:R-:W-:Y:S02]  /*1490*/  UISETP.GE.U32.AND UP1, UPT, UR4, -0x7f, UPT ;  /* 0xffffff810400788c */ /* 0x000fe4000bf26070 */
[----:B------:R-:W-:Y:S02]  /*14a0*/  USEL UR14, UR15, 0x2, UP0 ;  /* 0x000000020f0e7887 */ /* 0x000fe40008000000 */
[----:B------:R-:W-:-:S02]  /*14b0*/  UIADD3 UR13, UPT, UPT, UR13, 0x7e, URZ ;  /* 0x0000007e0d0d7890 */ /* 0x000fc4000fffe0ff */
[----:B------:R-:W-:Y:S02]  /*14c0*/  UIADD3 UR5, UPT, UPT, UR14, -0x1, URZ ;  /* 0xffffffff0e057890 */ /* 0x000fe4000fffe0ff */
[----:B------:R-:W-:-:S03]  /*14d0*/  UIADD3 UR7, UPT, UPT, UR15, -UR14, URZ ;  /* 0x8000000e0f077290 */ /* 0x000fc6000fffe0ff */
[----:B------:R-:W-:-:S04]  /*14e0*/  @UP1 UIADD3 UR5, UPT, UPT, UR14, URZ, URZ ;  /* 0x000000ff0e051290 */ /* 0x000fc8000fffe0ff */
[----:B--2---:R-:W-:-:S12]  /*14f0*/  UIADD3 UR5, UPT, UPT, UR5, 0x1, URZ ;  /* 0x0000000105057890 */ /* 0x004fd8000fffe0ff */
.L_x_35:
[----:B------:R-:W-:Y:S01]  /*1500*/  UISETP.NE.AND UP0, UPT, UR37, URZ, UPT ;  /* 0x000000ff2500728c */ /* 0x000fe2000bf05270 */
[----:B------:R-:W1:Y:S08]  /*1510*/  S2UR UR37, SR_CgaCtaId ;  /* 0x00000000002579c3 */ /* 0x000e700000008800 */
[----:B------:R-:W-:Y:S05]  /*1520*/  BRA.U UP0, `(.L_x_18) ;  /* 0x0000000100347547 */ /* 0x000fea000b800000 */
[----:B------:R-:W2:Y:S01]  /*1530*/  S2R R2, SR_CgaCtaId ;  /* 0x0000000000027919 */ /* 0x000ea20000008800 */
[----:B------:R-:W-:-:S04]  /*1540*/  MOV R3, 0x400 ;  /* 0x0000040000037802 */ /* 0x000fc80000000f00 */
[----:B--2---:R-:W-:Y:S02]  /*1550*/  LEA R2, R2, R3, 0x18 ;  /* 0x0000000302027211 */ /* 0x004fe400078ec0ff */
[----:B------:R-:W-:-:S03]  /*1560*/  SHF.L.U32 R3, R11, 0x1f, RZ ;  /* 0x0000001f0b037819 */ /* 0x000fc600000006ff */
[----:B------:R-:W-:-:S04]  /*1570*/  IMAD R2, R12, 0x8, R2 ;  /* 0x000000080c027824 */ /* 0x000fc800078e0202 */
[----:B------:R-:W2:Y:S02]  /*1580*/  SYNCS.PHASECHK.TRANS64.TRYWAIT P0, [R2+URZ+0xe0], R3 ;  /* 0x0000e003020075a7 */ /* 0x000ea400080011ff */
[----:B--2---:R-:W-:Y:S05]  /*1590*/  @!P0 BRA `(.L_x_19) ;  /* 0x0000009800c08947 */ /* 0x004fea0003800000 */
.L_x_165:
[----:B------:R-:W-:Y:S01]  /*15a0*/  VIADD R12, R12, 0x1 ;  /* 0x000000010c0c7836 */ /* 0x000fe20000000000 */
[----:B------:R2:W-:Y:S04]  /*15b0*/  SYNCS.ARRIVE.TRANS64.A1T0 RZ, [R2+URZ+0xd0], RZ ;  /* 0x0000d0ff02ff79a7 */ /* 0x0005e800081000ff */
[----:B------:R-:W-:-:S04]  /*15c0*/  ISETP.NE.AND P0, PT, R12, 0x2, PT ;  /* 0x000000020c00780c */ /* 0x000fc80003f05270 */
[----:B------:R-:W-:Y:S02]  /*15d0*/  SEL R12, R12, RZ, P0 ;  /* 0x000000ff0c0c7207 */ /* 0x000fe40000000000 */
[----:B--2---:R-:W-:-:S04]  /*15e0*/  SEL R2, RZ, 0x1, P0 ;  /* 0x00000001ff027807 */ /* 0x004fc80000000000 */
[----:B------:R-:W-:-:S07]  /*15f0*/  LOP3.LUT R11, R11, R2, RZ, 0x3c, !PT ;  /* 0x000000020b0b7212 */ /* 0x000fce00078e3cff */
.L_x_18:
[----:B------:R-:W-:Y:S01]  /*1600*/  UMOV UR4, 0x400 ;  /* 0x0000040000047882 */ /* 0x000fe20000000000 */
[----:B------:R-:W-:Y:S01]  /*1610*/  SHF.L.U32 R2, R17, 0x1f, RZ ;  /* 0x0000001f11027819 */ /* 0x000fe200000006ff */
[----:B-1----:R-:W-:Y:S01]  /*1620*/  ULEA UR4, UR37, UR4, 0x18 ;  /* 0x0000000425047291 */ /* 0x002fe2000f8ec0ff */
[----:B------:R-:W-:Y:S01]  /*1630*/  R2UR UR35, R15 ;  /* 0x000000000f2372ca */ /* 0x000fe200000e0000 */
[----:B------:R-:W-:Y:S01]  /*1640*/  UISETP.GE.U32.AND UP0, UPT, UR13, 0x7f, UPT ;  /* 0x0000007f0d00788c */ /* 0x000fe2000bf06070 */
[----:B------:R-:W-:Y:S01]  /*1650*/  R2UR UR19, R14 ;  /* 0x000000000e1372ca */ /* 0x000fe200000e0000 */
[----:B------:R-:W-:Y:S01]  /*1660*/  ULEA UR8, UR6, UR4, 0x3 ;  /* 0x0000000406087291 */ /* 0x000fe2000f8e18ff */
[----:B------:R-:W-:-:S08]  /*1670*/  UMOV UR29, URZ ;  /* 0x000000ff001d7c82 */ /* 0x000fd00008000000 */
[----:B------:R1:W2:Y:S01]  /*1680*/  SYNCS.PHASECHK.TRANS64.TRYWAIT P0, [UR8+0x10], R2 ;  /* 0x00001002ff0075a7 */ /* 0x0002a20008001108 */
[----:B------:R-:W-:Y:S02]  /*1690*/  USHF.L.U32 UR35, UR35, 0x6, URZ ;  /* 0x0000000623237899 */ /* 0x000fe400080006ff */
[----:B------:R-:W-:Y:S01]  /*16a0*/  USHF.L.U32 UR19, UR19, 0x8, URZ ;  /* 0x0000000813137899 */ /* 0x000fe200080006ff */
[----:B------:R-:W-:Y:S11]  /*16b0*/  BRA.U !UP0, `(.L_x_20) ;  /* 0x0000000108d87547 */ /* 0x000ff6000b800000 */
[----:B------:R-:W-:Y:S01]  /*16c0*/  UMOV UR21, URZ ;  /* 0x000000ff00157c82 */ /* 0x000fe20008000000 */
[----:B------:R-:W-:-:S05]  /*16d0*/  UMOV UR42, UR6 ;  /* 0x00000006002a7c82 */ /* 0x000fca0008000000 */
.L_x_25:
[----:B-1----:R-:W-:Y:S01]  /*16e0*/  ULEA UR33, UR42, UR4, 0x3 ;  /* 0x000000042a217291 */ /* 0x002fe2000f8e18ff */
[----:B--2---:R-:W-:Y:S01]  /*16f0*/  @!P5 MOV R3, 0x14000 ;  /* 0x000140000003d802 */ /* 0x004fe20000000f00 */
[----:B--2---:R-:W-:Y:S10]  /*1700*/  @P0 BRA `(.L_x_21) ;  /* 0x00000000000c0947 */ /* 0x004ff40003800000 */
[----:B------:R-:W-:-:S04]  /*1710*/  SHF.L.U32 R4, R17, 0x1f, RZ ;  /* 0x0000001f11047819 */ /* 0x000fc800000006ff */
[----:B------:R-:W2:Y:S02]  /*1720*/  SYNCS.PHASECHK.TRANS64.TRYWAIT P0, [UR33+0x10], R4 ;  /* 0x00001004ff0075a7 */ /* 0x000ea40008001121 */
[----:B--2---:R-:W-:Y:S05]  /*1730*/  @!P0 BRA `(.L_x_22) ;  /* 0x00000098006c8947 */ /* 0x004fea0003800000 */
.L_x_21:
[----:B------:R2:W-:Y:S01]  /*1740*/  @!P5 SYNCS.ARRIVE.TRANS64 RZ, [UR33], R3 ;  /* 0x00000003ffffd9a7 */ /* 0x0005e20008000021 */
[----:B------:R-:W-:Y:S04]  /*1750*/  BSSY.RECONVERGENT B0, `(.L_x_23) ;  /* 0x0000003000007945 */ /* 0x000fe80003800200 */
[----:B------:R-:W-:Y:S05]  /*1760*/  @P4 BRA `(.L_x_24) ;  /* 0x0000000000044947 */ /* 0x000fea0003800000 */
[----:B------:R-:W-:Y:S05]  /*1770*/  BPT.TRAP 0x1 ;  /* 0x000000040000795c */ /* 0x000fea0000300000 */
.L_x_24:
[----:B------:R-:W-:Y:S05]  /*1780*/  BSYNC.RECONVERGENT B0 ;  /* 0x0000000000007941 */ /* 0x000fea0003800200 */
.L_x_23:
[----:B------:R-:W-:Y:S02]  /*1790*/  UIADD3 UR6, UPT, UPT, UR42, 0x1, URZ ;  /* 0x000000012a067890 */ /* 0x000fe4000fffe0ff */
[----:B------:R-:W-:Y:S02]  /*17a0*/  ULEA UR24, UR42, UR4, 0xe ;  /* 0x000000042a187291 */ /* 0x000fe4000f8e70ff */
[----:B------:R-:W-:Y:S02]  /*17b0*/  UISETP.NE.AND UP0, UPT, UR6, 0x2, UPT ;  /* 0x000000020600788c */ /* 0x000fe4000bf05270 */
[----:B------:R-:W-:Y:S02]  /*17c0*/  UIADD3 UR40, UP1, UPT, UR22, 0x80, URZ ;  /* 0x0000008016287890 */ /* 0x000fe4000ff3e0ff */
[----:B------:R-:W-:Y:S02]  /*17d0*/  USEL UR9, URZ, 0x1, UP0 ;  /* 0x00000001ff097887 */ /* 0x000fe40008000000 */
[----:B------:R-:W-:-:S02]  /*17e0*/  USEL UR6, UR6, URZ, UP0 ;  /* 0x000000ff06067287 */ /* 0x000fc40008000000 */
[----:B------:R-:W-:Y:S02]  /*17f0*/  USHF.L.U32 UR34, UR21, 0x6, URZ ;  /* 0x0000000615227899 */ /* 0x000fe400080006ff */
[----:B------:R-:W-:Y:S01]  /*1800*/  ULEA UR8, UR6, UR4, 0x3 ;  /* 0x0000000406087291 */ /* 0x000fe2000f8e18ff */
[----:B------:R-:W-:Y:S01]  /*1810*/  LOP3.LUT R17, R17, UR9, RZ, 0x3c, !PT ;  /* 0x0000000911117c12 */ /* 0x000fe2000f8e3cff */
[----:B------:R-:W-:Y:S02]  /*1820*/  UIADD3 UR38, UP0, UPT, UR22, 0x180, URZ ;  /* 0x0000018016267890 */ /* 0x000fe4000ff1e0ff */
[----:B------:R-:W-:Y:S01]  /*1830*/  UIADD3.X UR41, UPT, UPT, URZ, UR23, URZ, UP1, !UPT ;  /* 0x00000017ff297290 */ /* 0x000fe20008ffe4ff */
[----:B-1----:R-:W-:Y:S01]  /*1840*/  SHF.L.U32 R2, R17, 0x1f, RZ ;  /* 0x0000001f11027819 */ /* 0x002fe200000006ff */
[----:B------:R-:W-:Y:S02]  /*1850*/  UIADD3 UR32, UPT, UPT, UR24, 0x8800, URZ ;  /* 0x0000880018207890 */ /* 0x000fe4000fffe0ff */
[----:B------:R-:W-:Y:S01]  /*1860*/  UIADD3 UR26, UPT, UPT, UR34, 0x20, URZ ;  /* 0x00000020221a7890 */ /* 0x000fe2000fffe0ff */
[----:B------:R1:W1:Y:S01]  /*1870*/  SYNCS.PHASECHK.TRANS64.TRYWAIT P0, [UR8+0x10], R2 ;  /* 0x00001002ff0075a7 */ /* 0x0002620008001108 */
[----:B------:R-:W-:-:S02]  /*1880*/  ULEA UR8, UR42, UR4, 0x10 ;  /* 0x000000042a087291 */ /* 0x000fc4000f8e80ff */
[----:B------:R-:W-:Y:S02]  /*1890*/  UIADD3 UR24, UPT, UPT, UR24, 0xa800, URZ ;  /* 0x0000a80018187890 */ /* 0x000fe4000fffe0ff */
[----:B------:R-:W-:Y:S02]  /*18a0*/  UIADD3.X UR39, UPT, UPT, URZ, UR23, URZ, UP0, !UPT ;  /* 0x00000017ff277290 */ /* 0x000fe400087fe4ff */
[----:B------:R-:W-:Y:S02]  /*18b0*/  UIADD3 UR16, UPT, UPT, UR8, 0x10800, URZ ;  /* 0x0001080008107890 */ /* 0x000fe4000fffe0ff */
[----:B------:R-:W-:Y:S01]  /*18c0*/  UIADD3 UR8, UPT, UPT, UR8, 0x18800, URZ ;  /* 0x0001880008087890 */ /* 0x000fe2000fffe0ff */
[----:B------:R-:W-:Y:S01]  /*18d0*/  UMOV UR30, 0x0 ;  /* 0x00000000001e7882 */ /* 0x000fe20000000000 */
[----:B------:R-:W-:Y:S01]  /*18e0*/  UMOV UR31, 0x10000000 ;  /* 0x10000000001f7882 */ /* 0x000fe20000000000 */
[----:B------:R-:W-:Y:S01]  /*18f0*/  UMOV UR25, UR33 ;  /* 0x0000002100197c82 */ /* 0x000fe20008000000 */
[----:B------:R-:W-:Y:S01]  /*1900*/  UMOV UR27, UR35 ;  /* 0x00000023001b7c82 */ /* 0x000fe20008000000 */
[----:B------:R-:W-:Y:S01]  /*1910*/  UMOV UR28, UR36 ;  /* 0x00000024001c7c82 */ /* 0x000fe20008000000 */
[----:B------:R-:W-:Y:S01]  /*1920*/  UMOV UR17, UR33 ;  /* 0x0000002100117c82 */ /* 0x000fe20008000000 */
[----:B------:R-:W-:Y:S01]  /*1930*/  UMOV UR20, UR36 ;  /* 0x0000002400147c82 */ /* 0x000fe20008000000 */
[----:B------:R-:W-:Y:S01]  /*1940*/  UMOV UR18, UR34 ;  /* 0x0000002200127c82 */ /* 0x000fe20008000000 */
[----:B------:R1:W-:Y:S01]  /*1950*/  UTMALDG.3D [UR32], [UR40], desc[UR30] ;  /* 0x00001e20280075b4 */ /* 0x0003e20008011000 */
[----:B------:R-:W-:Y:S01]  /*1960*/  UMOV UR11, UR19 ;  /* 0x00000013000b7c82 */ /* 0x000fe20008000000 */
[----:B------:R-:W-:Y:S01]  /*1970*/  UMOV UR12, UR36 ;  /* 0x00000024000c7c82 */ /* 0x000fe20008000000 */
[----:B------:R-:W-:Y:S01]  /*1980*/  UMOV UR9, UR33 ;  /* 0x0000002100097c82 */ /* 0x000fe20008000000 */
[----:B------:R-:W-:Y:S01]  /*1990*/  UMOV UR10, UR26 ;  /* 0x0000001a000a7c82 */ /* 0x000fe20008000000 */
[----:B------:R-:W-:Y:S01]  /*19a0*/  UIADD3 UR21, UPT, UPT, UR21, 0x1, URZ ;  /* 0x0000000115157890 */ /* 0x000fe2000fffe0ff */
[----:B------:R-:W-:Y:S01]  /*19b0*/  UMOV UR29, UR5 ;  /* 0x00000005001d7c82 */ /* 0x000fe20008000000 */
[----:B------:R1:W-:Y:S02]  /*19c0*/  UTMALDG.3D [UR24], [UR40], desc[UR30] ;  /* 0x00001e18280075b4 */ /* 0x0003e40008011000 */
[----:B------:R-:W-:Y:S01]  /*19d0*/  UISETP.NE.AND UP0, UPT, UR21, UR5, UPT ;  /* 0x000000051500728c */ /* 0x000fe2000bf05270 */
[----:B------:R-:W-:Y:S01]  /*19e0*/  UMOV UR42, UR6 ;  /* 0x00000006002a7c82 */ /* 0x000fe20008000000 */
[----:B------:R1:W-:Y:S01]  /*19f0*/  UTMALDG.3D [UR16], [UR38], desc[UR30] ;  /* 0x00001e10260075b4 */ /* 0x0003e20008011000 */
[----:B------:R1:W-:Y:S06]  /*1a00*/  UTMALDG.3D [UR8], [UR38], desc[UR30] ;  /* 0x00001e08260075b4 */ /* 0x0003ec0008011000 */
[----:B------:R-:W-:Y:S05]  /*1a10*/  BRA.U UP0, `(.L_x_25) ;  /* 0xfffffffd00307547 */ /* 0x000fea000b83ffff */
.L_x_20:
[----:B-1----:R-:W-:Y:S01]  /*1a20*/  ULEA UR8, UR6, UR4, 0x3 ;  /* 0x0000000406087291 */ /* 0x002fe2000f8e18ff */
[----:B------:R-:W-:Y:S01]  /*1a30*/  SHF.L.U32 R2, R17, 0x1f, RZ ;  /* 0x0000001f11027819 */ /* 0x000fe200000006ff */
[----:B------:R-:W-:Y:S01]  /*1a40*/  @!P1 SYNCS.ARRIVE.TRANS64.A1T0 RZ, [UR4+0x68], RZ ;  /* 0x000068ffffff99a7 */ /* 0x000fe20008100004 */
[----:B------:R-:W-:-:S06]  /*1a50*/  UISETP.GT.AND UP0, UPT, UR15, UR14, UPT ;  /* 0x0000000e0f00728c */ /* 0x000fcc000bf04270 */
[----:B--2---:R1:W2:Y:S03]  /*1a60*/  SYNCS.PHASECHK.TRANS64.TRYWAIT P0, [UR8+0x10], R2 ;  /* 0x00001002ff0075a7 */ /* 0x0042a60008001108 */
[----:B------:R-:W-:Y:S05]  /*1a70*/  BRA.U !UP0, `(.L_x_26) ;  /* 0x0000000108d47547 */ /* 0x000fea000b800000 */
[----:B------:R-:W-:Y:S01]  /*1a80*/  UIADD3 UR21, UPT, UPT, UR7, UR29, URZ ;  /* 0x0000001d07157290 */ /* 0x000fe2000fffe0ff */
[----:B------:R-:W-:-:S11]  /*1a90*/  UMOV UR42, UR6 ;  /* 0x00000006002a7c82 */ /* 0x000fd60008000000 */
.L_x_31:
[----:B-1----:R-:W-:Y:S01]  /*1aa0*/  ULEA UR33, UR42, UR4, 0x3 ;  /* 0x000000042a217291 */ /* 0x002fe2000f8e18ff */
[----:B--2---:R-:W-:Y:S01]  /*1ab0*/  @!P5 MOV R3, 0x14000 ;  /* 0x000140000003d802 */ /* 0x004fe20000000f00 */
[----:B--2---:R-:W-:Y:S10]  /*1ac0*/  @P0 BRA `(.L_x_27) ;  /* 0x00000000000c0947 */ /* 0x004ff40003800000 */
[----:B------:R-:W-:-:S04]  /*1ad0*/  SHF.L.U32 R4, R17, 0x1f, RZ ;  /* 0x0000001f11047819 */ /* 0x000fc800000006ff */
[----:B------:R-:W2:Y:S02]  /*1ae0*/  SYNCS.PHASECHK.TRANS64.TRYWAIT P0, [UR33+0x10], R4 ;  /* 0x00001004ff0075a7 */ /* 0x000ea40008001121 */
[----:B--2---:R-:W-:Y:S05]  /*1af0*/  @!P0 BRA `(.L_x_28) ;  /* 0x0000009400948947 */ /* 0x004fea0003800000 */
.L_x_27:
[----:B------:R2:W-:Y:S01]  /*1b00*/  @!P5 SYNCS.ARRIVE.TRANS64 RZ, [UR33], R3 ;  /* 0x00000003ffffd9a7 */ /* 0x0005e20008000021 */
[----:B------:R-:W-:Y:S04]  /*1b10*/  BSSY.RECONVERGENT B0, `(.L_x_29) ;  /* 0x0000003000007945 */ /* 0x000fe80003800200 */
[----:B------:R-:W-:Y:S05]  /*1b20*/  @P4 BRA `(.L_x_30) ;  /* 0x0000000000044947 */ /* 0x000fea0003800000 */
[----:B------:R-:W-:Y:S05]  /*1b30*/  BPT.TRAP 0x1 ;  /* 0x000000040000795c */ /* 0x000fea0000300000 */
.L_x_30:
[----:B------:R-:W-:Y:S05]  /*1b40*/  BSYNC.RECONVERGENT B0 ;  /* 0x0000000000007941 */ /* 0x000fea0003800200 */
.L_x_29:
        /* <DEDUP_REMOVED lines=32> */
[----:B------:R-:W-:Y:S01]  /*1d50*/  UMOV UR10, UR26 ;  /* 0x0000001a000a7c82 */ /* 0x000fe20008000000 */
[----:B------:R-:W-:Y:S01]  /*1d60*/  UIADD3 UR29, UPT, UPT, UR29, 0x1, URZ ;  /* 0x000000011d1d7890 */ /* 0x000fe2000fffe0ff */
[----:B------:R1:W-:Y:S01]  /*1d70*/  UTMALDG.3D [UR24], [UR40], desc[UR30] ;  /* 0x00001e18280075b4 */ /* 0x0003e20008011000 */
[----:B------:R-:W-:-:S02]  /*1d80*/  UMOV UR42, UR6 ;  /* 0x00000006002a7c82 */ /* 0x000fc40008000000 */
[----:B------:R-:W-:Y:S01]  /*1d90*/  UISETP.NE.AND UP0, UPT, UR29, UR21, UPT ;  /* 0x000000151d00728c */ /* 0x000fe2000bf05270 */
[----:B------:R1:W-:Y:S01]  /*1da0*/  UTMALDG.3D [UR16], [UR38], desc[UR30] ;  /* 0x00001e10260075b4 */ /* 0x0003e20008011000 */
[----:B------:R1:W-:Y:S07]  /*1db0*/  UTMALDG.3D [UR8], [UR38], desc[UR30] ;  /* 0x00001e08260075b4 */ /* 0x0003ee0008011000 */
[----:B------:R-:W-:Y:S05]  /*1dc0*/  BRA.U UP0, `(.L_x_31) ;  /* 0xfffffffd00347547 */ /* 0x000fea000b83ffff */
.L_x_26:
[C---:B-1----:R-:W-:Y:S01]  /*1dd0*/  LEA R2, R16.reuse, UR4, 0x3 ;  /* 0x0000000410027c11 */ /* 0x042fe2000f8e18ff */
[----:B------:R-:W-:Y:S01]  /*1de0*/  NOP ;  /* 0x0000000000007918 */ /* 0x000fe20000000000 */
[----:B--2---:R-:W-:Y:S02]  /*1df0*/  SHF.L.U32 R3, R13, 0x1f, RZ ;  /* 0x0000001f0d037819 */ /* 0x004fe400000006ff */
[----:B------:R-:W-:Y:S02]  /*1e00*/  LEA R4, R16, UR4, 0x4 ;  /* 0x0000000410047c11 */ /* 0x000fe4000f8e20ff */
[----:B------:R-:W1:Y:S02]  /*1e10*/  SYNCS.PHASECHK.TRANS64.TRYWAIT P0, [R2+URZ+0x70], R3 ;  /* 0x00007003020075a7 */ /* 0x000e6400080011ff */
[----:B-1----:R-:W-:Y:S05]  /*1e20*/  @!P0 BRA `(.L_x_32) ;  /* 0x0000009000e08947 */ /* 0x002fea0003800000 */
.L_x_168:
[----:B------:R-:W2:Y:S01]  /*1e30*/  LDS.128 R4, [R4+0x100] ;  /* 0x0001000004047984 */ /* 0x000ea20000000c00 */
[----:B---3--:R-:W-:Y:S01]  /*1e40*/  ISETP.GE.AND P0, PT, R26, 0x1, PT ;  /* 0x000000011a00780c */ /* 0x008fe20003f06270 */
[----:B-1----:R-:W-:Y:S01]  /*1e50*/  VIADD R2, R2, 0x80 ;  /* 0x0000008002027836 */ /* 0x002fe20000000000 */
[----:B------:R-:W-:Y:S01]  /*1e60*/  @!PT LDS RZ, [RZ] ;  /* 0x00000000fffff984 */ /* 0x000fe20000000800 */
[----:B------:R-:W-:Y:S01]  /*1e70*/  @!PT LDS RZ, [RZ] ;  /* 0x00000000fffff984 */ /* 0x000fe20000000800 */
[----:B------:R-:W-:Y:S01]  /*1e80*/  @!PT LDS RZ, [RZ] ;  /* 0x00000000fffff984 */ /* 0x000fe20000000800 */
[----:B------:R-:W-:Y:S01]  /*1e90*/  @!PT LDS RZ, [RZ] ;  /* 0x00000000fffff984 */ /* 0x000fe20000000800 */
[----:B------:R1:W-:Y:S06]  /*1ea0*/  MEMBAR.ALL.CTA ;  /* 0x0000000000007992 */ /* 0x0003ec0000008000 */
[----:B-1----:R-:W1:Y:S01]  /*1eb0*/  FENCE.VIEW.ASYNC.S ;  /* 0x00000000000073c6 */ /* 0x002e620000000000 */
[----:B------:R-:W-:-:S04]  /*1ec0*/  PRMT R2, RZ, 0x654, R2 ;  /* 0x00000654ff027816 */ /* 0x000fc80000000002 */
[----:B-1----:R1:W-:Y:S01]  /*1ed0*/  SYNCS.ARRIVE.TRANS64.RED.A1T0 RZ, [R2+URZ], RZ ;  /* 0x000000ff02ff79a7 */ /* 0x0023e200081004ff */
[----:B--2---:R-:W-:-:S13]  /*1ee0*/  LOP3.LUT P2, RZ, R6, 0x1, RZ, 0xc0, !PT ;  /* 0x0000000106ff7812 */ /* 0x004fda000784c0ff */
[----:B------:R-:W-:Y:S01]  /*1ef0*/  @P2 SHF.R.U32.HI R3, RZ, 0x10, R5 ;  /* 0x00000010ff032819 */ /* 0x000fe20000011605 */
[----:B------:R-:W-:Y:S01]  /*1f00*/  VOTEU.ANY UP0, P2 ;  /* 0x0000000000ff7886 */ /* 0x000fe20001000100 */
[----:B------:R-:W-:Y:S02]  /*1f10*/  @P2 MOV R10, R4 ;  /* 0x00000004000a2202 */ /* 0x000fe40000000f00 */
[----:B------:R-:W-:Y:S02]  /*1f20*/  @P2 R2UR.BROADCAST UR8, R3 ;  /* 0x00000000030822ca */ /* 0x000fe400008e0000 */
[----:B------:R-:W-:-:S11]  /*1f30*/  @P2 LOP3.LUT R9, R5, 0xffff, RZ, 0xc0, !PT ;  /* 0x0000ffff05092812 */ /* 0x000fd600078ec0ff */
[----:B------:R-:W-:Y:S01]  /*1f40*/  @UP0 UMOV UR36, UR8 ;  /* 0x0000000800240c82 */ /* 0x000fe20008000000 */
[----:B-1----:R-:W-:Y:S05]  /*1f50*/  @!P0 BRA `(.L_x_33) ;  /* 0x0000000000b88947 */ /* 0x002fea0003800000 */
[----:B------:R-:W4:Y:S01]  /*1f60*/  LDC.64 R4, c[0x0][0xb18] ;  /* 0x0002c600ff047b82 */ /* 0x000f220000000a00 */
[----:B------:R-:W-:-:S07]  /*1f70*/  ISETP.NE.AND P3, PT, R26, 0x1, PT ;  /* 0x000000011a00780c */ /* 0x000fce0003f65270 */
[----:B------:R-:W1:Y:S08]  /*1f80*/  LDC.64 R6, c[0x0][0xb10] ;  /* 0x0002c400ff067b82 */ /* 0x000e700000000a00 */
[----:B------:R-:W2:Y:S08]  /*1f90*/  LDC R14, c[0x0][0xb20] ;  /* 0x0002c800ff0e7b82 */ /* 0x000eb00000000800 */
[----:B------:R-:W3:Y:S01]  /*1fa0*/  LDC R15, c[0x0][0xb0c] ;  /* 0x0002c300ff0f7b82 */ /* 0x000ee20000000800 */
[----:B----4-:R-:W-:Y:S01]  /*1fb0*/  IMAD.HI.U32 R19, R0, R5, RZ ;  /* 0x0000000500137227 */ /* 0x010fe200078e00ff */
[----:B------:R-:W-:-:S03]  /*1fc0*/  ISETP.NE.AND P0, PT, R4, 0x1, PT ;  /* 0x000000010400780c */ /* 0x000fc60003f05270 */
[----:B------:R-:W-:-:S03]  /*1fd0*/  IMAD.HI.U32 R5, R9, R5, RZ ;  /* 0x0000000509057227 */ /* 0x000fc600078e00ff */
[----:B------:R-:W4:Y:S01]  /*1fe0*/  LDC.64 R2, c[0x0][0xb28] ;  /* 0x0002ca00ff027b82 */ /* 0x000f220000000a00 */
[----:B-1----:R-:W-:-:S04]  /*1ff0*/  IMAD.HI.U32 R20, R8, R6, RZ ;  /* 0x0000000608147227 */ /* 0x002fc800078e00ff */
[----:B------:R-:W-:Y:S01]  /*2000*/  IMAD.HI.U32 R21, R10, R6, RZ ;  /* 0x000000060a157227 */ /* 0x000fe200078e00ff */
[----:B------:R-:W-:Y:S02]  /*2010*/  SHF.R.U32.HI R20, RZ, R7, R20 ;  /* 0x00000007ff147219 */ /* 0x000fe40000011614 */
[-C--:B--2---:R-:W-:Y:S02]  /*2020*/  SHF.R.U32.HI R19, RZ, R14.reuse, R19 ;  /* 0x0000000eff137219 */ /* 0x084fe40000011613 */
[----:B------:R-:W-:Y:S02]  /*2030*/  SHF.R.U32.HI R5, RZ, R14, R5 ;  /* 0x0000000eff057219 */ /* 0x000fe40000011605 */
[----:B------:R-:W-:Y:S02]  /*2040*/  SEL R19, R0, R19, !P0 ;  /* 0x0000001300137207 */ /* 0x000fe40004000000 */
[----:B------:R-:W-:Y:S02]  /*2050*/  SHF.R.U32.HI R21, RZ, R7, R21 ;  /* 0x00000007ff157219 */ /* 0x000fe40000011615 */
[----:B---3--:R-:W-:-:S02]  /*2060*/  ISETP.NE.AND P1, PT, R15, 0x1, PT ;  /* 0x000000010f00780c */ /* 0x008fc40003f25270 */
[----:B------:R-:W-:Y:S02]  /*2070*/  SEL R5, R9, R5, !P0 ;  /* 0x0000000509057207 */ /* 0x000fe40004000000 */
[----:B------:R-:W-:Y:S02]  /*2080*/  SEL R20, R8, R20, !P1 ;  /* 0x0000001408147207 */ /* 0x000fe40004800000 */
[----:B------:R-:W-:Y:S01]  /*2090*/  SEL R21, R10, R21, !P1 ;  /* 0x000000150a157207 */ /* 0x000fe20004800000 */
[----:B----4-:R-:W-:-:S04]  /*20a0*/  IMAD.HI.U32 R18, R19, R2, RZ ;  /* 0x0000000213127227 */ /* 0x010fc800078e00ff */
        /* <DEDUP_REMOVED lines=10> */
[----:B------:R-:W-:-:S04]  /*2150*/  @!P0 IMAD.HI.U32 R7, R21, R2, RZ ;  /* 0x0000000215078227 */ /* 0x000fc800078e00ff */
[----:B------:R-:W-:Y:S01]  /*2160*/  IMAD.MOV R2, RZ, RZ, -R6 ;  /* 0x000000ffff027224 */ /* 0x000fe200078e0a06 */
[----:B------:R-:W-:Y:S02]  /*2170*/  @!P0 SHF.R.U32.HI R3, RZ, R3, R7 ;  /* 0x00000003ff038219 */ /* 0x000fe40000011607 */
[----:B------:R-:W-:Y:S01]  /*2180*/  IADD3 R7, PT, PT, -R5, RZ, RZ ;  /* 0x000000ff05077210 */ /* 0x000fe20007ffe1ff */
[----:B------:R-:W-:Y:S01]  /*2190*/  IMAD R2, R26, R2, R5 ;  /* 0x000000021a027224 */ /* 0x000fe200078e0205 */
        /* <DEDUP_REMOVED lines=10> */
.L_x_33:
[----:B------:R-:W1:Y:S02]  /*2240*/  LDCU UR8, c[0x0][0xb30] ;  /* 0x00016600ff0877ac */ /* 0x000e640008000800 */
[----:B-1----:R-:W-:-:S09]  /*2250*/  UISETP.NE.AND UP0, UPT, UR8, 0x1, UPT ;  /* 0x000000010800788c */ /* 0x002fd2000bf05270 */
[----:B------:R-:W-:Y:S05]  /*2260*/  BRA.U UP0, `(.L_x_34) ;  /* 0x0000000100407547 */ /* 0x000fea000b800000 */
[----:B------:R-:W1:Y:S08]  /*2270*/  LDC.64 R4, c[0x0][0xb10] ;  /* 0x0002c400ff047b82 */ /* 0x000e700000000a00 */
[----:B------:R-:W2:Y:S08]  /*2280*/  LDC.64 R2, c[0x0][0xb18] ;  /* 0x0002c600ff027b82 */ /* 0x000eb00000000a00 */
[----:B------:R-:W3:Y:S08]  /*2290*/  LDC R6, c[0x0][0xb20] ;  /* 0x0002c800ff067b82 */ /* 0x000ef00000000800 */
[----:B------:R-:W4:Y:S01]  /*22a0*/  LDC R7, c[0x0][0xb0c] ;  /* 0x0002c300ff077b82 */ /* 0x000f220000000800 */
[----:B-1----:R-:W-:-:S05]  /*22b0*/  IMAD.HI.U32 R4, R10, R4, RZ ;  /* 0x000000040a047227 */ /* 0x002fca00078e00ff */
[----:B------:R-:W-:Y:S01]  /*22c0*/  SHF.R.U32.HI R4, RZ, R5, R4 ;  /* 0x00000005ff047219 */ /* 0x000fe20000011604 */
[----:B--2---:R-:W-:Y:S01]  /*22d0*/  IMAD.HI.U32 R3, R9, R3, RZ ;  /* 0x0000000309037227 */ /* 0x004fe200078e00ff */
[----:B------:R-:W-:-:S04]  /*22e0*/  ISETP.NE.AND P0, PT, R2, 0x1, PT ;  /* 0x000000010200780c */ /* 0x000fc80003f05270 */
[----:B---3--:R-:W-:-:S04]  /*22f0*/  SHF.R.U32.HI R3, RZ, R6, R3 ;  /* 0x00000006ff037219 */ /* 0x008fc80000011603 */
[----:B------:R-:W-:Y:S02]  /*2300*/  SEL R3, R9, R3, !P0 ;  /* 0x0000000309037207 */ /* 0x000fe40004000000 */
[----:B----4-:R-:W-:-:S04]  /*2310*/  ISETP.NE.AND P1, PT, R7, 0x1, PT ;  /* 0x000000010700780c */ /* 0x010fc80003f25270 */
[----:B------:R-:W-:-:S05]  /*2320*/  SEL R4, R10, R4, !P1 ;  /* 0x000000040a047207 */ /* 0x000fca0004800000 */
[----:B------:R-:W-:Y:S02]  /*2330*/  IMAD.IADD R5, R3, 0x1, -R4 ;  /* 0x0000000103057824 */ /* 0x000fe400078e0a04 */
[----:B------:R-:W-:Y:S02]  /*2340*/  IMAD.IADD R3, R4, 0x1, -R3 ;  /* 0x0000000104037824 */ /* 0x000fe400078e0a03 */
[----:B------:R-:W-:Y:S02]  /*2350*/  IMAD R10, R5, R7, R10 ;  /* 0x00000007050a7224 */ /* 0x000fe400078e020a */
[----:B------:R-:W-:-:S07]  /*2360*/  IMAD R9, R3, R2, R9 ;  /* 0x0000000203097224 */ /* 0x000fce00078e0209 */
.L_x_34:
[----:B------:R-:W-:Y:S01]  /*2370*/  VIADD R16, R16, 0x1 ;  /* 0x0000000110107836 */ /* 0x000fe20000000000 */
[----:B------:R-:W-:Y:S01]  /*2380*/  PLOP3.LUT P1, PT, PT, PT, PT, 0x80, 0x8 ;  /* 0x000000000008781c */ /* 0x000fe20003f2f070 */
[----:B------:R-:W-:Y:S02]  /*2390*/  IMAD.IADD R15, R10, 0x1, R63 ;  /* 0x000000010a0f7824 */ /* 0x000fe400078e023f */
[----:B------:R-:W-:Y:S01]  /*23a0*/  IMAD.IADD R14, R9, 0x1, R62 ;  /* 0x00000001090e7824 */ /* 0x000fe200078e023e */
[----:B------:R-:W-:-:S04]  /*23b0*/  ISETP.NE.AND P0, PT, R16, 0x2, PT ;  /* 0x000000021000780c */ /* 0x000fc80003f05270 */
[----:B------:R-:W-:Y:S02]  /*23c0*/  SEL R2, RZ, 0x1, P0 ;  /* 0x00000001ff027807 */ /* 0x000fe40000000000 */
[----:B------:R-:W-:Y:S02]  /*23d0*/  SEL R16, R16, RZ, P0 ;  /* 0x000000ff10107207 */ /* 0x000fe40000000000 */
[----:B------:R-:W-:Y:S01]  /*23e0*/  LOP3.LUT R13, R13, R2, RZ, 0x3c, !PT ;  /* 0x000000020d0d7212 */ /* 0x000fe200078e3cff */
[----:B------:R-:W-:Y:S06]  /*23f0*/  @P2 BRA `(.L_x_35) ;  /* 0xfffffff000402947 */ /* 0x000fec000383ffff */
[----:B------:R-:W-:Y:S01]  /*2400*/  UIADD3 UR5, UPT, UPT, UR4, 0x10, URZ ;  /* 0x0000001004057890 */ /* 0x000fe2000fffe0ff */
[----:B------:R-:W-:-:S03]  /*2410*/  SHF.L.U32 R2, R17, 0x1f, RZ ;  /* 0x0000001f11027819 */ /* 0x000fc600000006ff */
[----:B------:R-:W-:-:S09]  /*2420*/  ULEA UR4, UR6, UR5, 0x3 ;  /* 0x0000000506047291 */ /* 0x000fd2000f8e18ff */
[----:B------:R-:W1:Y:S02]  /*2430*/  SYNCS.PHASECHK.TRANS64.TRYWAIT P0, [UR4], R2 ;  /* 0x00000002ff0075a7 */ /* 0x000e640008001104 */
[----:B-1----:R-:W-:Y:S05]  /*2440*/  @!P0 BRA `(.L_x_36) ;  /* 0x0000008c006c8947 */ /* 0x002fea0003800000 */
.L_x_170:
[----:B------:R-:W-:-:S04]  /*2450*/  UIADD3 UR6, UPT, UPT, UR6, 0x1, URZ ;  /* 0x0000000106067890 */ /* 0x000fc8000fffe0ff */
[----:B------:R-:W-:-:S04]  /*2460*/  UISETP.NE.AND UP0, UPT, UR6, 0x2, UPT ;  /* 0x000000020600788c */ /* 0x000fc8000bf05270 */
[----:B------:R-:W-:Y:S02]  /*2470*/  USEL UR4, URZ, 0x1, UP0 ;  /* 0x00000001ff047887 */ /* 0x000fe40008000000 */
[----:B------:R-:W-:-:S04]  /*2480*/  USEL UR6, UR6, URZ, UP0 ;  /* 0x000000ff06067287 */ /* 0x000fc80008000000 */
[----:B------:R-:W-:Y:S01]  /*2490*/  ULEA UR6, UR6, UR5, 0x3 ;  /* 0x0000000506067291 */ /* 0x000fe2000f8e18ff */
[----:B-1----:R-:W-:-:S04]  /*24a0*/  LOP3.LUT R2, R17, UR4, RZ, 0x3c, !PT ;  /* 0x0000000411027c12 */ /* 0x002fc8000f8e3cff */
[----:B------:R-:W-:Y:S01]  /*24b0*/  SHF.L.U32 R2, R2, 0x1f, RZ ;  /* 0x0000001f02027819 */ /* 0x000fe200000006ff */
[----:B----4-:R-:W-:-:S07]  /*24c0*/  IMAD.U32 R0, RZ, RZ, UR6 ;  /* 0x00000006ff007e24 */ /* 0x010fce000f8e00ff */
.L_x_37:
[----:B-1----:R1:W2:Y:S02]  /*24d0*/  SYNCS.PHASECHK.TRANS64.TRYWAIT P0, [R0+URZ], R2 ;  /* 0x00000002000075a7 */ /* 0x0022a400080011ff */
[----:B--2---:R-:W-:Y:S05]  /*24e0*/  @!P0 NANOSLEEP.SYNCS 0x989680 ;  /* 0x009896800000895d */ /* 0x004fea0003900000 */
[----:B------:R-:W2:Y:S02]  /*24f0*/  @!P0 SYNCS.PHASECHK.TRANS64 P0, [R0+URZ], R2 ;  /* 0x00000002000085a7 */ /* 0x000ea400080010ff */
[----:B--2---:R-:W-:Y:S05]  /*2500*/  @P0 EXIT ;  /* 0x000000000000094d */ /* 0x004fea0003800000 */
[----:B------:R-:W-:Y:S05]  /*2510*/  BRA `(.L_x_37) ;  /* 0xfffffffc00ec7947 */ /* 0x000fea000383ffff */
.L_x_17:
[----:B------:R-:W-:-:S04]  /*2520*/  UISETP.NE.AND UP1, UPT, UR37, URZ, UPT ;  /* 0x000000ff2500728c */ /* 0x000fc8000bf25270 */
[----:B------:R-:W-:-:S09]  /*2530*/  UISETP.NE.OR UP1, UPT, UR8, 0x1, UP1 ;  /* 0x000000010800788c */ /* 0x000fd20008f25670 */
[----:B------:R-:W-:Y:S05]  /*2540*/  BRA.U UP1, `(.L_x_38) ;  /* 0x0000000501487547 */ /* 0x000fea000b800000 */
[----:B------:R-:W-:Y:S01]  /*2550*/  ISETP.NE.AND P2, PT, R2, RZ, PT ;  /* 0x000000ff0200720c */ /* 0x000fe20003f45270 */
[----:B------:R-:W-:Y:S01]  /*2560*/  IMAD.MOV.U32 R12, RZ, RZ, 0x1 ;  /* 0x00000001ff0c7424 */ /* 0x000fe200078e00ff */
[----:B------:R-:W-:Y:S02]  /*2570*/  CS2R R10, SRZ ;  /* 0x00000000000a7805 */ /* 0x000fe4000001ff00 */
[----:B------:R-:W-:Y:S01]  /*2580*/  CS2R R8, SRZ ;  /* 0x0000000000087805 */ /* 0x000fe2000001ff00 */
[----:B------:R-:W-:Y:S01]  /*2590*/  UMOV UR4, 0x400 ;  /* 0x0000040000047882 */ /* 0x000fe20000000000 */
[----:B------:R-:W-:Y:S01]  /*25a0*/  UMOV UR6, URZ ;  /* 0x000000ff00067c82 */ /* 0x000fe20008000000 */
[----:B------:R-:W-:-:S12]  /*25b0*/  ULEA UR37, UR37, UR4, 0x18 ;  /* 0x0000000425257291 */ /* 0x000fd8000f8ec0ff */
.L_x_42:
[----:B------:R-:W-:Y:S02]  /*25c0*/  LEA R0, R8, UR37, 0x3 ;  /* 0x0000002508007c11 */ /* 0x000fe4000f8e18ff */
[----:B------:R-:W-:-:S03]  /*25d0*/  SHF.L.U32 R4, R9, 0x1f, RZ ;  /* 0x0000001f09047819 */ /* 0x000fc600000006ff */
[----:B------:R-:W-:Y:S01]  /*25e0*/  VIADD R5, R0, 0xe0 ;  /* 0x000000e000057836 */ /* 0x000fe20000000000 */
[----:B------:R-:W1:Y:S02]  /*25f0*/  SYNCS.PHASECHK.TRANS64.TRYWAIT P0, [R0+URZ+0xd0], R4 ;  /* 0x0000d004000075a7 */ /* 0x000e6400080011ff */
[----:B-1----:R-:W-:Y:S05]  /*2600*/  @!P0 BRA `(.L_x_39) ;  /* 0x0000008c00148947 */ /* 0x002fea0003800000 */
.L_x_171:
[----:B------:R-:W-:Y:S01]  /*2610*/  ULEA UR5, UR6, UR37, 0x3 ;  /* 0x0000002506057291 */ /* 0x000fe2000f8e18ff */
[----:B-1----:R-:W-:Y:S01]  /*2620*/  PRMT R0, RZ, 0x654, R5 ;  /* 0x00000654ff007816 */ /* 0x002fe20000000005 */
[----:B------:R-:W-:Y:S01]  /*2630*/  @!P2 IMAD.MOV.U32 R4, RZ, RZ, 0x10 ;  /* 0x00000010ff04a424 */ /* 0x000fe200078e00ff */
[----:B------:R-:W-:Y:S01]  /*2640*/  SHF.L.U32 R5, R12, 0x1f, RZ ;  /* 0x0000001f0c057819 */ /* 0x000fe200000006ff */
[----:B------:R-:W-:Y:S01]  /*2650*/  UIADD3 UR4, UPT, UPT, UR5, 0x70, URZ ;  /* 0x0000007005047890 */ /* 0x000fe2000fffe0ff */
[----:B------:R1:W-:Y:S05]  /*2660*/  SYNCS.ARRIVE.TRANS64.RED.A1T0 RZ, [R0+URZ], RZ ;  /* 0x000000ff00ff79a7 */ /* 0x0003ea00081004ff */
[----:B------:R-:W-:Y:S01]  /*2670*/  IMAD.U32 R6, RZ, RZ, UR4 ;  /* 0x00000004ff067e24 */ /* 0x000fe2000f8e00ff */
[----:B------:R-:W2:Y:S04]  /*2680*/  SYNCS.PHASECHK.TRANS64.TRYWAIT P0, [UR5+0x80], R5 ;  /* 0x00008005ff0075a7 */ /* 0x000ea80008001105 */
[----:B------:R-:W-:Y:S01]  /*2690*/  PRMT R6, R2, 0x654, R6 ;  /* 0x0000065402067816 */ /* 0x000fe20000000006 */
[----:B-12---:R-:W-:Y:S06]  /*26a0*/  @!P0 BRA `(.L_x_40) ;  /* 0x0000008c00008947 */ /* 0x006fec0003800000 */
.L_x_173:
[----:B------:R-:W-:Y:S01]  /*26b0*/  ULEA UR4, UR6, UR37, 0x4 ;  /* 0x0000002506047291 */ /* 0x000fe2000f8e20ff */
[----:B------:R-:W-:Y:S01]  /*26c0*/  SEL R3, R6, R3, !P2 ;  /* 0x0000000306037207 */ /* 0x000fe20005000000 */
[----:B------:R-:W-:Y:S01]  /*26d0*/  UIADD3 UR5, UPT, UPT, UR5, 0x70, URZ ;  /* 0x0000007005057890 */ /* 0x000fe2000fffe0ff */
[----:B-1----:R-:W-:Y:S01]  /*26e0*/  LEA R0, R11, UR37, 0x3 ;  /* 0x000000250b007c11 */ /* 0x002fe2000f8e18ff */
[----:B------:R-:W-:Y:S01]  /*26f0*/  UIADD3 UR4, UPT, UPT, UR4, 0x100, URZ ;  /* 0x0000010004047890 */ /* 0x000fe2000fffe0ff */
[----:B------:R1:W-:Y:S01]  /*2700*/  @!P2 SYNCS.ARRIVE.TRANS64.RED RZ, [R3+URZ], R4 ;  /* 0x0000000403ffa9a7 */ /* 0x0003e200080004ff */
[----:B------:R-:W-:Y:S01]  /*2710*/  UIADD3 UR6, UPT, UPT, UR6, 0x1, URZ ;  /* 0x0000000106067890 */ /* 0x000fe2000fffe0ff */
[----:B------:R-:W-:-:S03]  /*2720*/  VIADD R8, R8, 0x1 ;  /* 0x0000000108087836 */ /* 0x000fc60000000000 */
[----:B------:R-:W-:Y:S02]  /*2730*/  UISETP.NE.AND UP0, UPT, UR6, 0x2, UPT ;  /* 0x000000020600788c */ /* 0x000fe4000bf05270 */
[----:B------:R-:W-:Y:S01]  /*2740*/  ISETP.NE.AND P0, PT, R8, 0x2, PT ;  /* 0x000000020800780c */ /* 0x000fe20003f05270 */
[----:B------:R-:W-:Y:S06]  /*2750*/  UGETNEXTWORKID.BROADCAST [UR4], [UR5] ;  /* 0x00000000040073ca */ /* 0x000fec0008000100 */
[----:B------:R-:W-:Y:S02]  /*2760*/  USEL UR4, URZ, 0x1, UP0 ;  /* 0x00000001ff047887 */ /* 0x000fe40008000000 */
[----:B------:R-:W-:-:S04]  /*2770*/  USEL UR6, UR6, URZ, UP0 ;  /* 0x000000ff06067287 */ /* 0x000fc80008000000 */
[----:B------:R-:W-:Y:S02]  /*2780*/  LOP3.LUT R12, R12, UR4, RZ, 0x3c, !PT ;  /* 0x000000040c0c7c12 */ /* 0x000fe4000f8e3cff */
[----:B-1----:R-:W-:-:S04]  /*2790*/  SHF.L.U32 R4, R10, 0x1f, RZ ;  /* 0x0000001f0a047819 */ /* 0x002fc800000006ff */
[----:B------:R-:W1:Y:S02]  /*27a0*/  SYNCS.PHASECHK.TRANS64.TRYWAIT P1, [R0+URZ+0x70], R4 ;  /* 0x00007004000075a7 */ /* 0x000e6400080211ff */
[----:B-1----:R-:W-:Y:S05]  /*27b0*/  @!P1 BRA `(.L_x_41) ;  /* 0x0000008800d49947 */ /* 0x002fea0003800000 */
.L_x_174:
[C---:B-1----:R-:W-:Y:S01]  /*27c0*/  LEA R4, R11.reuse, UR37, 0x4 ;  /* 0x000000250b047c11 */ /* 0x042fe2000f8e20ff */
[----:B------:R-:W-:Y:S01]  /*27d0*/  VIADD R0, R0, 0x80 ;  /* 0x0000008000007836 */ /* 0x000fe20000000000 */
[----:B------:R-:W-:Y:S01]  /*27e0*/  SEL R8, R8, RZ, P0 ;  /* 0x000000ff08087207 */ /* 0x000fe20000000000 */
[----:B------:R-:W-:-:S03]  /*27f0*/  VIADD R11, R11, 0x1 ;  /* 0x000000010b0b7836 */ /* 0x000fc60000000000 */
[----:B------:R-:W1:Y:S01]  /*2800*/  LDS.128 R4, [R4+0x100] ;  /* 0x0001000004047984 */ /* 0x000e620000000c00 */
[----:B------:R-:W-:Y:S02]  /*2810*/  PRMT R0, RZ, 0x654, R0 ;  /* 0x00000654ff007816 */ /* 0x000fe40000000000 */
[C---:B------:R-:W-:Y:S01]  /*2820*/  ISETP.NE.AND P1, PT, R11.reuse, 0x2, PT ;  /* 0x000000020b00780c */ /* 0x040fe20003f25270 */
[----:B------:R-:W-:Y:S01]  /*2830*/  @!PT LDS RZ, [RZ] ;  /* 0x00000000fffff984 */ /* 0x000fe20000000800 */
[----:B------:R-:W-:Y:S01]  /*2840*/  @!PT LDS RZ, [RZ] ;  /* 0x00000000fffff984 */ /* 0x000fe20000000800 */
[----:B------:R-:W-:Y:S01]  /*2850*/  @!PT LDS RZ, [RZ] ;  /* 0x00000000fffff984 */ /* 0x000fe20000000800 */
[----:B------:R-:W-:Y:S01]  /*2860*/  @!PT LDS RZ, [RZ] ;  /* 0x00000000fffff984 */ /* 0x000fe20000000800 */
[----:B------:R2:W-:Y:S06]  /*2870*/  MEMBAR.ALL.CTA ;  /* 0x0000000000007992 */ /* 0x0005ec0000008000 */
[----:B--2---:R-:W2:Y:S01]  /*2880*/  FENCE.VIEW.ASYNC.S ;  /* 0x00000000000073c6 */ /* 0x004ea20000000000 */
[----:B------:R-:W-:Y:S01]  /*2890*/  SEL R11, R11, RZ, P1 ;  /* 0x000000ff0b0b7207 */ /* 0x000fe20000800000 */
[----:B--2---:R2:W-:Y:S01]  /*28a0*/  SYNCS.ARRIVE.TRANS64.RED.A1T0 RZ, [R0+URZ], RZ ;  /* 0x000000ff00ff79a7 */ /* 0x0045e200081004ff */
[----:B-1----:R-:W-:-:S02]  /*28b0*/  LOP3.LUT P3, RZ, R6, 0x1, RZ, 0xc0, !PT ;  /* 0x0000000106ff7812 */ /* 0x002fc4000786c0ff */
[----:B------:R-:W-:-:S04]  /*28c0*/  SEL R4, RZ, 0x1, P1 ;  /* 0x00000001ff047807 */ /* 0x000fc80000800000 */
[----:B------:R-:W-:Y:S02]  /*28d0*/  LOP3.LUT R10, R10, R4, RZ, 0x3c, !PT ;  /* 0x000000040a0a7212 */ /* 0x000fe400078e3cff */
[----:B--2---:R-:W-:-:S04]  /*28e0*/  SEL R0, RZ, 0x1, P0 ;  /* 0x00000001ff007807 */ /* 0x004fc80000000000 */
[----:B------:R-:W-:Y:S01]  /*28f0*/  LOP3.LUT R9, R9, R0, RZ, 0x3c, !PT ;  /* 0x0000000009097212 */ /* 0x000fe200078e3cff */
[----:B------:R-:W-:Y:S06]  /*2900*/  @P3 BRA `(.L_x_42) ;  /* 0xfffffffc002c3947 */ /* 0x000fec000383ffff */
[----:B------:R-:W-:Y:S01]  /*2910*/  ULEA UR5, UR6, UR37, 0x3 ;  /* 0x0000002506057291 */ /* 0x000fe2000f8e18ff */
[----:B------:R-:W-:-:S08]  /*2920*/  SHF.L.U32 R2, R12, 0x1f, RZ ;  /* 0x0000001f0c027819 */ /* 0x000fd000000006ff */
[----:B------:R-:W1:Y:S02]  /*2930*/  SYNCS.PHASECHK.TRANS64 P0, [UR5+0x80], R2 ;  /* 0x00008002ff0075a7 */ /* 0x000e640008001005 */
[----:B-1----:R-:W-:Y:S05]  /*2940*/  @P0 BRA `(.L_x_43) ;  /* 0x0000000000080947 */ /* 0x002fea0003800000 */
[----:B------:R-:W1:Y:S02]  /*2950*/  SYNCS.PHASECHK.TRANS64.TRYWAIT P0, [UR5+0x80], R2 ;  /* 0x00008002ff0075a7 */ /* 0x000e640008001105 */
[----:B-1----:R-:W-:Y:S05]  /*2960*/  @!P0 BRA `(.L_x_44) ;  /* 0x00000088007c8947 */ /* 0x002fea0003800000 */
.L_x_43:
[----:B------:R-:W-:-:S04]  /*2970*/  UIADD3 UR4, UPT, UPT, UR6, 0x1, URZ ;  /* 0x0000000106047890 */ /* 0x000fc8000fffe0ff */
[----:B------:R-:W-:-:S04]  /*2980*/  UISETP.NE.AND UP0, UPT, UR4, 0x2, UPT ;  /* 0x000000020400788c */ /* 0x000fc8000bf05270 */
[----:B------:R-:W-:Y:S02]  /*2990*/  USEL UR7, URZ, 0x1, UP0 ;  /* 0x00000001ff077887 */ /* 0x000fe40008000000 */
[----:B------:R-:W-:-:S04]  /*29a0*/  USEL UR4, UR4, URZ, UP0 ;  /* 0x000000ff04047287 */ /* 0x000fc80008000000 */
[----:B------:R-:W-:Y:S01]  /*29b0*/  ULEA UR4, UR4, UR37, 0x3 ;  /* 0x0000002504047291 */ /* 0x000fe2000f8e18ff */
[----:B-1----:R-:W-:-:S04]  /*29c0*/  LOP3.LUT R2, R12, UR7, RZ, 0x3c, !PT ;  /* 0x000000070c027c12 */ /* 0x002fc8000f8e3cff */
[----:B------:R-:W-:-:S04]  /*29d0*/  SHF.L.U32 R0, R2, 0x1f, RZ ;  /* 0x0000001f02007819 */ /* 0x000fc800000006ff */
[----:B------:R-:W1:Y:S02]  /*29e0*/  SYNCS.PHASECHK.TRANS64 P0, [UR4+0x80], R0 ;  /* 0x00008000ff0075a7 */ /* 0x000e640008001004 */
[----:B-1----:R-:W-:Y:S05]  /*29f0*/  @P0 EXIT ;  /* 0x000000000000094d */ /* 0x002fea0003800000 */
[----:B------:R-:W-:Y:S02]  /*2a00*/  SHF.L.U32 R2, R2, 0x1f, RZ ;  /* 0x0000001f02027819 */ /* 0x000fe400000006ff */
[----:B------:R-:W-:-:S07]  /*2a10*/  MOV R0, UR4 ;  /* 0x0000000400007c02 */ /* 0x000fce0008000f00 */
.L_x_45:
[----:B-1----:R1:W2:Y:S02]  /*2a20*/  SYNCS.PHASECHK.TRANS64.TRYWAIT P0, [R0+URZ+0x80], R2 ;  /* 0x00008002000075a7 */ /* 0x0022a400080011ff */
[----:B--2---:R-:W-:Y:S05]  /*2a30*/  @!P0 NANOSLEEP.SYNCS 0x989680 ;  /* 0x009896800000895d */ /* 0x004fea0003900000 */
[----:B------:R-:W2:Y:S02]  /*2a40*/  @!P0 SYNCS.PHASECHK.TRANS64 P0, [R0+URZ+0x80], R2 ;  /* 0x00008002000085a7 */ /* 0x000ea400080010ff */
[----:B--2---:R-:W-:Y:S05]  /*2a50*/  @P0 EXIT ;  /* 0x000000000000094d */ /* 0x004fea0003800000 */
[----:B------:R-:W-:Y:S05]  /*2a60*/  BRA `(.L_x_45) ;  /* 0xfffffffc00ec7947 */ /* 0x000fea000383ffff */
.L_x_38:
[----:B------:R-:W-:-:S09]  /*2a70*/  UISETP.NE.AND UP1, UPT, UR8, URZ, UPT ;  /* 0x000000ff0800728c */ /* 0x000fd2000bf25270 */
[----:B------:R-:W-:Y:S05]  /*2a80*/  BRA.U UP1, `(.L_x_46) ;  /* 0x00000011013c7547 */ /* 0x000fea000b800000 */
[----:B------:R-:W-:Y:S01]  /*2a90*/  UMOV UR4, 0x40 ;  /* 0x0000004000047882 */ /* 0x000fe20000000000 */
[----:B------:R-:W-:Y:S01]  /*2aa0*/  NOP ;  /* 0x0000000000007918 */ /* 0x000fe20000000000 */
[----:B------:R-:W-:Y:S01]  /*2ab0*/  ULEA UR4, UR37, UR4, 0x18 ;  /* 0x0000000425047291 */ /* 0x000fe2000f8ec0ff */
[----:B------:R-:W-:Y:S02]  /*2ac0*/  UMOV UR5, 0x400 ;  /* 0x0000040000057882 */ /* 0x000fe40000000000 */
[----:B------:R-:W-:-:S06]  /*2ad0*/  ULEA UR37, UR37, UR5, 0x18 ;  /* 0x0000000525257291 */ /* 0x000fcc000f8ec0ff */
[----:B------:R-:W1:Y:S02]  /*2ae0*/  LDS.U8 R0, [UR4+0x1c] ;  /* 0x00001c04ff007984 */ /* 0x000e640008000000 */
[----:B-1----:R-:W-:-:S13]  /*2af0*/  ISETP.NE.AND P0, PT, R0, RZ, PT ;  /* 0x000000ff0000720c */ /* 0x002fda0003f05270 */
[----:B------:R-:W-:Y:S05]  /*2b00*/  @P0 BRA `(.L_x_47) ;  /* 0x0000000000580947 */ /* 0x000fea0003800000 */
[----:B------:R-:W-:-:S13]  /*2b10*/  ELECT P0, URZ, PT ;  /* 0x0000000000ff782f */ /* 0x000fda0003800000 */
[----:B------:R-:W-:Y:S05]  /*2b20*/  @!P0 BRA `(.L_x_48) ;  /* 0x0000000000608947 */ /* 0x000fea0003800000 */
[----:B------:R-:W-:Y:S01]  /*2b30*/  UMOV UR5, 0x10 ;  /* 0x0000001000057882 */ /* 0x000fe20000000000 */
[----:B------:R-:W-:Y:S01]  /*2b40*/  HFMA2 R0, -RZ, RZ, 0, 5.9604644775390625e-08 ;  /* 0x00000001ff007431 */ /* 0x000fe200000001ff */
[----:B------:R-:W-:-:S03]  /*2b50*/  MOV R2, 0xffff ;  /* 0x0000ffff00027802 */ /* 0x000fc60000000f00 */
[----:B------:R-:W-:Y:S04]  /*2b60*/  DEPBAR.LE SB1, 0x36 ;  /* 0x00009d800000791a */ /* 0x000fe80000000000 */
[----:B------:R-:W1:Y:S02]  /*2b70*/  UTCATOMSWS.FIND_AND_SET.ALIGN UP0, UR5, UR5 ;  /* 0x00000005000575e3 */ /* 0x000e640008000800 */
[----:B-1----:R-:W-:Y:S01]  /*2b80*/  MOV R3, UR5 ;  /* 0x0000000500037c02 */ /* 0x002fe20008000f00 */
[----:B------:R-:W-:Y:S06]  /*2b90*/  BRA.U UP0, `(.L_x_49) ;  /* 0x0000000100187547 */ /* 0x000fec000b800000 */
.L_x_50:
[----:B------:R-:W-:Y:S05]  /*2ba0*/  NANOSLEEP 0x64 ;  /* 0x000000640000795d */ /* 0x000fea0003800000 */
[----:B------:R-:W-:-:S05]  /*2bb0*/  UMOV UR5, 0x10 ;  /* 0x0000001000057882 */ /* 0x000fca0000000000 */
[----:B------:R-:W-:Y:S04]  /*2bc0*/  DEPBAR.LE SB1, 0x36 ;  /* 0x00009d800000791a */ /* 0x000fe80000000000 */
[----:B------:R-:W1:Y:S02]  /*2bd0*/  UTCATOMSWS.FIND_AND_SET.ALIGN UP0, UR5, UR5 ;  /* 0x00000005000575e3 */ /* 0x000e640008000800 */
[----:B-1----:R-:W-:Y:S01]  /*2be0*/  MOV R3, UR5 ;  /* 0x0000000500037c02 */ /* 0x002fe20008000f00 */
[----:B------:R-:W-:Y:S05]  /*2bf0*/  BRA.U !UP0, `(.L_x_50) ;  /* 0xfffffffd08e87547 */ /* 0x000fea000b83ffff */
.L_x_49:
[-C--:B------:R-:W-:Y:S02]  /*2c00*/  SHF.L.U32 R2, R2, R3.reuse, RZ ;  /* 0x0000000302027219 */ /* 0x080fe400000006ff */
[----:B------:R-:W-:Y:S01]  /*2c10*/  SHF.L.U32 R0, R0, R3, RZ ;  /* 0x0000000300007219 */ /* 0x000fe200000006ff */
[----:B------:R-:W-:Y:S02]  /*2c20*/  IMAD.SHL.U32 R3, R3, 0x20, RZ ;  /* 0x0000002003037824 */ /* 0x000fe400078e00ff */
[----:B------:R1:W-:Y:S04]  /*2c30*/  ATOMS.OR RZ, [UR4+0x14], R2 ;  /* 0x00001402ffff798c */ /* 0x0003e8000b000004 */
[----:B------:R1:W-:Y:S04]  /*2c40*/  ATOMS.OR RZ, [UR4+0x18], R0 ;  /* 0x00001800ffff798c */ /* 0x0003e8000b000004 */
[----:B------:R1:W-:Y:S01]  /*2c50*/  STS [UR37+0x120], R3 ;  /* 0x00012003ff007988 */ /* 0x0003e20008000825 */
[----:B------:R-:W-:Y:S05]  /*2c60*/  BRA `(.L_x_48) ;  /* 0x0000000000107947 */ /* 0x000fea0003800000 */
.L_x_47:
[----:B------:R-:W-:Y:S02]  /*2c70*/  MOV R0, 0xffffffff ;  /* 0xffffffff00007802 */ /* 0x000fe40000000f00 */
[----:B------:R-:W-:-:S03]  /*2c80*/  MOV R2, 0x2cb0 ;  /* 0x00002cb000027802 */ /* 0x000fc60000000f00 */
[----:B------:R1:W-:Y:S04]  /*2c90*/  STS [UR37+0x120], R0 ;  /* 0x00012000ff007988 */ /* 0x0003e80008000825 */
[----:B-1-3-5:R-:W-:Y:S05]  /*2ca0*/  CALL.REL.NOINC `($__internal_1_$__cuda_sm10x_tcgen05_guardrail_trap_phase_invalid_during_alloc) ;  /* 0x0000009000747944 */ /* 0x02afea0003c00000 */
.L_x_48:
[----:B------:R-:W-:Y:S05]  /*2cb0*/  WARPSYNC.ALL ;  /* 0x0000000000007948 */ /* 0x000fea0003800000 */
[----:B------:R-:W2:Y:S01]  /*2cc0*/  S2UR UR5, SR_CgaCtaId ;  /* 0x00000000000579c3 */ /* 0x000ea20000008800 */
[----:B------:R-:W-:Y:S01]  /*2cd0*/  UMOV UR4, 0x400 ;  /* 0x0000040000047882 */ /* 0x000fe20000000000 */
[----:B------:R-:W-:-:S06]  /*2ce0*/  NOP ;  /* 0x0000000000007918 */ /* 0x000fcc0000000000 */
[----:B------:R-:W-:Y:S06]  /*2cf0*/  BAR.ARV 0x6, 0xa0 ;  /* 0x0182800000007b1d */ /* 0x000fec0000002000 */
[----:B------:R-:W4:Y:S01]  /*2d00*/  LDCU UR7, c[0x0][0x38c] ;  /* 0x00007180ff0777ac */ /* 0x000f220008000800 */
[----:B------:R-:W-:Y:S01]  /*2d10*/  IMAD.MOV.U32 R11, RZ, RZ, 0x1 ;  /* 0x00000001ff0b7424 */ /* 0x000fe200078e00ff */
[----:B------:R-:W-:Y:S01]  /*2d20*/  CS2R R8, SRZ ;  /* 0x0000000000087805 */ /* 0x000fe2000001ff00 */
[----:B------:R-:W-:Y:S01]  /*2d30*/  IMAD.MOV.U32 R10, RZ, RZ, RZ ;  /* 0x000000ffff0a7224 */ /* 0x000fe200078e00ff */
[----:B------:R-:W3:Y:S01]  /*2d40*/  LDCU UR6, c[0x0][0x38c] ;  /* 0x00007180ff0677ac */ /* 0x000ee20008000800 */
[----:B------:R-:W-:Y:S01]  /*2d50*/  UMOV UR15, URZ ;  /* 0x000000ff000f7c82 */ /* 0x000fe20008000000 */
[----:B------:R-:W-:Y:S01]  /*2d60*/  UMOV UR14, URZ ;  /* 0x000000ff000e7c82 */ /* 0x000fe20008000000 */
[----:B--2---:R-:W-:Y:S01]  /*2d70*/  ULEA UR5, UR5, UR4, 0x18 ;  /* 0x0000000405057291 */ /* 0x004fe2000f8ec0ff */
[----:B------:R-:W-:Y:S01]  /*2d80*/  UMOV UR32, 0x0 ;  /* 0x0000000000207882 */ /* 0x000fe20000000000 */
[----:B------:R-:W-:-:S02]  /*2d90*/  UMOV UR33, 0x4400910 ;  /* 0x0440091000217882 */ /* 0x000fc40000000000 */
[----:B------:R-:W-:Y:S02]  /*2da0*/  UIADD3 UR9, UPT, UPT, UR5, 0x8800, URZ ;  /* 0x0000880005097890 */ /* 0x000fe4000fffe0ff */
[----:B------:R-:W-:Y:S02]  /*2db0*/  UIADD3 UR10, UPT, UPT, UR5, 0x10800, URZ ;  /* 0x00010800050a7890 */ /* 0x000fe4000fffe0ff */
[----:B----4-:R-:W-:Y:S01]  /*2dc0*/  UIADD3 UR7, UPT, UPT, UR7, 0x3f, URZ ;  /* 0x0000003f07077890 */ /* 0x010fe2000fffe0ff */
[----:B-1----:R-:W1:Y:S01]  /*2dd0*/  LDS R0, [UR5+0x120] ;  /* 0x00012005ff007984 */ /* 0x002e620008000800 */
[----:B------:R-:W-:Y:S02]  /*2de0*/  USHF.R.U32.HI UR9, URZ, 0x4, UR9 ;  /* 0x00000004ff097899 */ /* 0x000fe40008011609 */
[----:B------:R-:W-:Y:S02]  /*2df0*/  USHF.R.S32.HI UR4, URZ, 0x1f, UR7 ;  /* 0x0000001fff047899 */ /* 0x000fe40008011407 */
[----:B------:R-:W-:-:S02]  /*2e00*/  USHF.R.U32.HI UR10, URZ, 0x4, UR10 ;  /* 0x00000004ff0a7899 */ /* 0x000fc4000801160a */
[----:B------:R-:W-:Y:S02]  /*2e10*/  ULEA.HI UR4, UR4, UR7, URZ, 0x6 ;  /* 0x0000000704047291 */ /* 0x000fe4000f8f30ff */
[----:B------:R-:W-:Y:S02]  /*2e20*/  ULOP3.LUT UR9, UR9, 0x3fff, URZ, 0xc0, !UPT ;  /* 0x00003fff09097892 */ /* 0x000fe4000f8ec0ff */
[----:B------:R-:W-:Y:S02]  /*2e30*/  USHF.R.S32.HI UR4, URZ, 0x6, UR4 ;  /* 0x00000006ff047899 */ /* 0x000fe40008011404 */
[----:B------:R-:W-:Y:S02]  /*2e40*/  ULOP3.LUT UR10, UR10, 0x3fff, URZ, 0xc0, !UPT ;  /* 0x00003fff0a0a7892 */ /* 0x000fe4000f8ec0ff */
[----:B------:R-:W-:Y:S01]  /*2e50*/  UISETP.LT.AND UP0, UPT, UR4, 0x1, UPT ;  /* 0x000000010400788c */ /* 0x000fe2000bf01270 */
[----:B------:R-:W-:Y:S01]  /*2e60*/  UMOV UR30, 0x0 ;  /* 0x00000000001e7882 */ /* 0x000fe20000000000 */
[----:B------:R-:W-:-:S02]  /*2e70*/  UMOV UR31, 0x4400910 ;  /* 0x04400910001f7882 */ /* 0x000fc40000000000 */
[----:B------:R-:W-:Y:S01]  /*2e80*/  USEL UR8, UR4, 0x1, !UP0 ;  /* 0x0000000104087887 */ /* 0x000fe2000c000000 */
[----:B------:R-:W-:Y:S01]  /*2e90*/  UMOV UR28, 0x0 ;  /* 0x00000000001c7882 */ /* 0x000fe20000000000 */
[----:B------:R-:W-:Y:S01]  /*2ea0*/  UMOV UR29, 0x4400910 ;  /* 0x04400910001d7882 */ /* 0x000fe20000000000 */
[----:B------:R-:W-:Y:S01]  /*2eb0*/  UMOV UR26, 0x0 ;  /* 0x00000000001a7882 */ /* 0x000fe20000000000 */
[----:B------:R-:W-:Y:S01]  /*2ec0*/  UMOV UR27, 0x4400910 ;  /* 0x04400910001b7882 */ /* 0x000fe20000000000 */
[----:B------:R-:W-:Y:S01]  /*2ed0*/  UMOV UR24, 0x0 ;  /* 0x0000000000187882 */ /* 0x000fe20000000000 */
[----:B------:R-:W-:Y:S01]  /*2ee0*/  UMOV UR25, 0x4400910 ;  /* 0x0440091000197882 */ /* 0x000fe20000000000 */
[----:B------:R-:W-:Y:S01]  /*2ef0*/  UMOV UR22, 0x0 ;  /* 0x0000000000167882 */ /* 0x000fe20000000000 */
[----:B------:R-:W-:Y:S01]  /*2f00*/  UMOV UR23, 0x4400910 ;  /* 0x0440091000177882 */ /* 0x000fe20000000000 */
[----:B------:R-:W-:Y:S02]  /*2f10*/  ULOP3.LUT UR9, UR9, 0x10000, URZ, 0xfc, !UPT ;  /* 0x0001000009097892 */ /* 0x000fe4000f8efcff */
[----:B------:R-:W-:-:S02]  /*2f20*/  ULOP3.LUT UR10, UR10, 0x10000, URZ, 0xfc, !UPT ;  /* 0x000100000a0a7892 */ /* 0x000fc4000f8efcff */
[----:B------:R-:W-:Y:S02]  /*2f30*/  UIADD3 UR8, UPT, UPT, -UR8, URZ, URZ ;  /* 0x000000ff08087290 */ /* 0x000fe4000fffe1ff */
[----:B---3--:R-:W-:Y:S01]  /*2f40*/  UISETP.GE.AND UP3, UPT, UR6, 0x1, UPT ;  /* 0x000000010600788c */ /* 0x008fe2000bf66270 */
[----:B------:R-:W-:Y:S01]  /*2f50*/  UMOV UR20, 0x0 ;  /* 0x0000000000147882 */ /* 0x000fe20000000000 */
[----:B------:R-:W-:Y:S01]  /*2f60*/  UMOV UR21, 0x4400910 ;  /* 0x0440091000157882 */ /* 0x000fe20000000000 */
[----:B------:R-:W-:Y:S01]  /*2f70*/  UMOV UR18, 0x0 ;  /* 0x0000000000127882 */ /* 0x000fe20000000000 */
[----:B-1----:R-:W-:Y:S01]  /*2f80*/  R2UR UR16, R0 ;  /* 0x00000000001072ca */ /* 0x002fe200000e0000 */
[----:B------:R-:W-:-:S14]  /*2f90*/  UMOV UR19, 0x4400910 ;  /* 0x0440091000137882 */ /* 0x000fdc0000000000 */
.L_x_57:
[----:B------:R-:W-:Y:S02]  /*2fa0*/  LEA R0, R10, UR5, 0x3 ;  /* 0x000000050a007c11 */ /* 0x000fe4000f8e18ff */
[----:B------:R-:W-:Y:S02]  /*2fb0*/  SHF.L.U32 R2, R9, 0x1f, RZ ;  /* 0x0000001f09027819 */ /* 0x000fe400000006ff */
[----:B------:R-:W-:Y:S01]  /*2fc0*/  PLOP3.LUT P0, PT, PT, PT, UP3, 0x80, 0x8 ;  /* 0x000000000008781c */ /* 0x000fe20003f0f038 */
[----:B------:R-:W-:Y:S01]  /*2fd0*/  VIADD R3, R0, 0x80 ;  /* 0x0000008000037836 */ /* 0x000fe20000000000 */
[----:B-1----:R-:W1:Y:S02]  /*2fe0*/  SYNCS.PHASECHK.TRANS64.TRYWAIT P1, [R0+URZ+0x70], R2 ;  /* 0x00007002000075a7 */ /* 0x002e6400080211ff */
[----:B-1-3--:R-:W-:Y:S09]  /*2ff0*/  @!P1 BRA `(.L_x_51) ;  /* 0x0000008000f09947 */ /* 0x00aff20003800000 */
.L_x_176:
[----:B------:R-:W-:Y:S01]  /*3000*/  LEA R4, R10, UR5, 0x4 ;  /* 0x000000050a047c11 */ /* 0x000fe2000f8e20ff */
[----:B------:R-:W-:Y:S01]  /*3010*/  @UP3 ULEA UR7, UR14, UR5, 0x3 ;  /* 0x000000050e073291 */ /* 0x000fe2000f8e18ff */
[----:B------:R-:W-:Y:S01]  /*3020*/  PLOP3.LUT P2, PT, PT, PT, PT, 0x80, 0x8 ;  /* 0x000000000008781c */ /* 0x000fe20003f4f070 */
[----:B------:R-:W-:Y:S01]  /*3030*/  ULEA UR6, UR15, UR5, 0x3 ;  /* 0x000000050f067291 */ /* 0x000fe2000f8e18ff */
[----:B------:R-:W-:Y:S01]  /*3040*/  PRMT R3, RZ, 0x654, R3 ;  /* 0x00000654ff037816 */ /* 0x000fe20000000003 */
[----:B------:R-:W-:Y:S01]  /*3050*/  ULEA.HI UR11, UR15, UR15, URZ, 0x1 ;  /* 0x0000000f0f0b7291 */ /* 0x000fe2000f8f08ff */
[----:B------:R-:W2:Y:S01]  /*3060*/  LDS.128 R4, [R4+0x100] ;  /* 0x0001000004047984 */ /* 0x000ea20000000c00 */
[----:B-1----:R-:W-:Y:S02]  /*3070*/  @P0 SHF.L.U32 R2, R8, 0x1f, RZ ;  /* 0x0000001f08020819 */ /* 0x002fe400000006ff */
[----:B------:R-:W-:Y:S01]  /*3080*/  SHF.L.U32 R0, R11, 0x1f, RZ ;  /* 0x0000001f0b007819 */ /* 0x000fe200000006ff */
[----:B------:R-:W-:Y:S01]  /*3090*/  @!PT LDS RZ, [RZ] ;  /* 0x00000000fffff984 */ /* 0x000fe20000000800 */
[----:B------:R-:W-:Y:S01]  /*30a0*/  @!PT LDS RZ, [RZ] ;  /* 0x00000000fffff984 */ /* 0x000fe20000000800 */
[----:B------:R-:W-:Y:S01]  /*30b0*/  @!PT LDS RZ, [RZ] ;  /* 0x00000000fffff984 */ /* 0x000fe20000000800 */
[----:B------:R-:W-:Y:S01]  /*30c0*/  @!PT LDS RZ, [RZ] ;  /* 0x00000000fffff984 */ /* 0x000fe20000000800 */
[----:B------:R1:W-:Y:S06]  /*30d0*/  MEMBAR.ALL.CTA ;  /* 0x0000000000007992 */ /* 0x0003ec0000008000 */
[----:B-1----:R-:W1:Y:S02]  /*30e0*/  FENCE.VIEW.ASYNC.S ;  /* 0x00000000000073c6 */ /* 0x002e640000000000 */
[----:B-1----:R1:W-:Y:S01]  /*30f0*/  SYNCS.ARRIVE.TRANS64.RED.A1T0 RZ, [R3+URZ], RZ ;  /* 0x000000ff03ff79a7 */ /* 0x0023e200081004ff */
[----:B------:R1:W3:Y:S01]  /*3100*/  @P0 SYNCS.PHASECHK.TRANS64.TRYWAIT P2, [UR7], R2 ;  /* 0x00000002ff0005a7 */ /* 0x0002e20008041107 */
[----:B------:R-:W-:-:S02]  /*3110*/  USHF.L.U32 UR7, UR11, 0x7, URZ ;  /* 0x000000070b077899 */ /* 0x000fc400080006ff */
[----:B------:R-:W-:Y:S01]  /*3120*/  ULOP3.LUT UR11, UR11, 0xffe, URZ, 0xc0, !UPT ;  /* 0x00000ffe0b0b7892 */ /* 0x000fe2000f8ec0ff */
[----:B--2---:R-:W-:Y:S01]  /*3130*/  LOP3.LUT P1, RZ, R6, 0x1, RZ, 0xc0, !PT ;  /* 0x0000000106ff7812 */ /* 0x004fe2000782c0ff */
[----:B------:R-:W-:Y:S02]  /*3140*/  ULOP3.LUT UR7, UR7, 0xffffff00, URZ, 0xc0, !UPT ;  /* 0xffffff0007077892 */ /* 0x000fe4000f8ec0ff */
[----:B------:R-:W-:Y:S02]  /*3150*/  UIADD3 UR11, UPT, UPT, -UR11, UR15, URZ ;  /* 0x0000000f0b0b7290 */ /* 0x000fe4000fffe1ff */
[----:B------:R-:W-:-:S04]  /*3160*/  UIADD3 UR7, UPT, UPT, UR16, UR7, URZ ;  /* 0x0000000710077290 */ /* 0x000fc8000fffe0ff */
[----:B------:R-:W-:Y:S01]  /*3170*/  ULEA UR7, UR11, UR7, 0x14 ;  /* 0x000000070b077291 */ /* 0x000fe2000f8ea0ff */
[----:B------:R-:W2:Y:S02]  /*3180*/  SYNCS.PHASECHK.TRANS64.TRYWAIT P0, [UR6+0xb0], R0 ;  /* 0x0000b000ff0075a7 */ /* 0x000ea40008001106 */
[----:B-123--:R-:W-:Y:S09]  /*3190*/  @!P0 BRA `(.L_x_52) ;  /* 0x00000080009c8947 */ /* 0x00eff20003800000 */
.L_x_178:
[----:B------:R-:W-:Y:S01]  /*31a0*/  IADD3 R10, PT, PT, R10, 0x1, RZ ;  /* 0x000000010a0a7810 */ /* 0x000fe20007ffe0ff */
[----:B------:R-:W-:Y:S06]  /*31b0*/  BRA.U !UP3, `(.L_x_53) ;  /* 0x000000050b107547 */ /* 0x000fec000b800000 */
[----:B------:R-:W-:Y:S01]  /*31c0*/  UPLOP3.LUT UP4, UPT, UPT, UPT, UPT, 0x40, 0x4 ;  /* 0x000000000004789c */ /* 0x000fe20003f8e870 */
[----:B------:R-:W-:Y:S01]  /*31d0*/  UMOV UR13, UR8 ;  /* 0x00000008000d7c82 */ /* 0x000fe20008000000 */
[----:B------:R-:W-:Y:S01]  /*31e0*/  UMOV UR12, UR4 ;  /* 0x00000004000c7c82 */ /* 0x000fe20008000000 */
[----:B------:R-:W-:-:S08]  /*31f0*/  UMOV UR17, UR14 ;  /* 0x0000000e00117c82 */ /* 0x000fd00008000000 */
.L_x_56:
[----:B------:R-:W-:Y:S02]  /*3200*/  UIADD3 UR13, UPT, UPT, UR13, 0x1, URZ ;  /* 0x000000010d0d7890 */ /* 0x000fe4000fffe0ff */
[----:B--2---:R-:W-:Y:S02]  /*3210*/  ULEA UR11, UR17, UR5, 0x3 ;  /* 0x00000005110b7291 */ /* 0x004fe4000f8e18ff */
[----:B------:R-:W-:Y:S01]  /*3220*/  UISETP.NE.AND UP0, UPT, UR13, URZ, UPT ;  /* 0x000000ff0d00728c */ /* 0x000fe2000bf05270 */
[----:B---3--:R-:W-:Y:S10]  /*3230*/  @P2 BRA `(.L_x_54) ;  /* 0x00000000000c2947 */ /* 0x008ff40003800000 */
[----:B-1----:R-:W-:Y:S04]  /*3240*/  SHF.L.U32 R2, R8, 0x1f, RZ ;  /* 0x0000001f08027819 */ /* 0x002fe800000006ff */
[----:B------:R-:W1:Y:S02]  /*3250*/  SYNCS.PHASECHK.TRANS64.TRYWAIT P0, [UR11], R2 ;  /* 0x00000002ff0075a7 */ /* 0x000e64000800110b */
[----:B-1----:R-:W-:Y:S05]  /*3260*/  @!P0 BRA `(.L_x_55) ;  /* 0x0000008000808947 */ /* 0x002fea0003800000 */
.L_x_54:
[----:B------:R-:W-:Y:S01]  /*3270*/  UISETP.NE.AND UP1, UPT, UR12, 0x1, UPT ;  /* 0x000000010c00788c */ /* 0x000fe2000bf25270 */
[----:B------:R-:W-:Y:S01]  /*3280*/  PLOP3.LUT P2, PT, PT, PT, PT, 0x80, 0x8 ;  /* 0x000000000008781c */ /* 0x000fe20003f4f070 */
[----:B------:R-:W-:Y:S02]  /*3290*/  UIADD3 UR14, UPT, UPT, UR17, 0x1, URZ ;  /* 0x00000001110e7890 */ /* 0x000fe4000fffe0ff */
[----:B------:R-:W-:Y:S02]  /*32a0*/  ULEA UR64, UR17, UR10, 0xc ;  /* 0x0000000a11407291 */ /* 0x000fe4000f8e60ff */
[----:B------:R-:W-:Y:S01]  /*32b0*/  UISETP.NE.AND UP2, UPT, UR14, 0x2, UPT ;  /* 0x000000020e00788c */ /* 0x000fe2000bf45270 */
[----:B------:R-:W-:Y:S01]  /*32c0*/  PLOP3.LUT P0, PT, PT, PT, UP1, 0x80, 0x8 ;  /* 0x000000000008781c */ /* 0x000fe20003f0f018 */
[----:B------:R-:W-:Y:S02]  /*32d0*/  ULEA UR62, UR17, UR9, 0xa ;  /* 0x00000009113e7291 */ /* 0x000fe4000f8e50ff */
[----:B------:R-:W-:Y:S02]  /*32e0*/  USEL UR35, URZ, 0x1, UP2 ;  /* 0x00000001ff237887 */ /* 0x000fe40009000000 */
[----:B------:R-:W-:Y:S02]  /*32f0*/  USEL UR14, UR14, URZ, UP2 ;  /* 0x000000ff0e0e7287 */ /* 0x000fe40009000000 */
[----:B------:R-:W-:Y:S02]  /*3300*/  UIADD3 UR60, UPT, UPT, UR64, 0x2, URZ ;  /* 0x00000002403c7890 */ /* 0x000fe4000fffe0ff */
[----:B------:R-:W-:Y:S01]  /*3310*/  @UP1 ULEA UR34, UR14, UR5, 0x3 ;  /* 0x000000050e221291 */ /* 0x000fe2000f8e18ff */
[----:B------:R-:W-:Y:S01]  /*3320*/  LOP3.LUT R8, R8, UR35, RZ, 0x3c, !PT ;  /* 0x0000002308087c12 */ /* 0x000fe2000f8e3cff */
[----:B------:R-:W-:Y:S02]  /*3330*/  UIADD3 UR58, UPT, UPT, UR62, 0x2, URZ ;  /* 0x000000023e3a7890 */ /* 0x000fe4000fffe0ff */
[----:B------:R-:W-:Y:S01]  /*3340*/  UIADD3 UR56, UPT, UPT, UR64, 0x4, URZ ;  /* 0x0000000440387890 */ /* 0x000fe2000fffe0ff */
[----:B-1----:R-:W-:Y:S01]  /*3350*/  @P0 SHF.L.U32 R0, R8, 0x1f, RZ ;  /* 0x0000001f08000819 */ /* 0x002fe200000006ff */
[----:B------:R-:W-:Y:S02]  /*3360*/  UIADD3 UR54, UPT, UPT, UR62, 0x4, URZ ;  /* 0x000000043e367890 */ /* 0x000fe4000fffe0ff */
[----:B------:R-:W-:Y:S01]  /*3370*/  UIADD3 UR52, UPT, UPT, UR64, 0x6, URZ ;  /* 0x0000000640347890 */ /* 0x000fe2000fffe0ff */
[----:B------:R2:W3:Y:S01]  /*3380*/  @P0 SYNCS.PHASECHK.TRANS64.TRYWAIT P2, [UR34], R0 ;  /* 0x00000000ff0005a7 */ /* 0x0004e20008041122 */
[----:B------:R-:W-:Y:S02]  /*3390*/  UIADD3 UR50, UPT, UPT, UR62, 0x6, URZ ;  /* 0x000000063e327890 */ /* 0x000fe4000fffe0ff */
        /* <DEDUP_REMOVED lines=9> */
[----:B------:R-:W-:Y:S01]  /*3430*/  UIADD3 UR12, UPT, UPT, UR12, -0x1, URZ ;  /* 0xffffffff0c0c7890 */ /* 0x000fe2000fffe0ff */
[----:B------:R-:W-:Y:S01]  /*3440*/  UMOV UR65, 0x40004040 ;  /* 0x4000404000417882 */ /* 0x000fe20000000000 */
[----:B------:R-:W-:Y:S01]  /*3450*/  UMOV UR63, 0x40004040 ;  /* 0x40004040003f7882 */ /* 0x000fe20000000000 */
[----:B------:R-:W-:Y:S01]  /*3460*/  UMOV UR61, 0x40004040 ;  /* 0x40004040003d7882 */ /* 0x000fe20000000000 */
[----:B------:R2:W-:Y:S01]  /*3470*/  UTCHMMA gdesc[UR62], gdesc[UR64], tmem[UR7], tmem[UR32], idesc[UR33], UP4 ;  /* 0x00ff20403e0075ea */ /* 0x0005e2000a000007 */
[----:B------:R-:W-:Y:S01]  /*3480*/  UPLOP3.LUT UP4, UPT, UPT, UPT, UPT, 0x80, 0x8 ;  /* 0x000000000008789c */ /* 0x000fe20003f8f070 */
[----:B------:R-:W-:Y:S01]  /*3490*/  UMOV UR59, 0x40004040 ;  /* 0x40004040003b7882 */ /* 0x000fe20000000000 */
[----:B------:R-:W-:Y:S01]  /*34a0*/  UMOV UR57, 0x40004040 ;  /* 0x4000404000397882 */ /* 0x000fe20000000000 */
[----:B------:R2:W-:Y:S01]  /*34b0*/  UTCHMMA gdesc[UR58], gdesc[UR60], tmem[UR7], tmem[UR30], idesc[UR31], UPT ;  /* 0x00ff1e3c3a0075ea */ /* 0x0005e2000b800007 */
        /* <DEDUP_REMOVED lines=14> */
[----:B------:R-:W-:Y:S01]  /*35a0*/  UMOV UR35, 0x40004040 ;  /* 0x4000404000237882 */ /* 0x000fe20000000000 */
[----:B------:R2:W-:Y:S01]  /*35b0*/  UTCHMMA gdesc[UR38], gdesc[UR40], tmem[UR7], tmem[UR20], idesc[UR21], UPT ;  /* 0x00ff1428260075ea */ /* 0x0005e2000b800007 */
[----:B------:R2:W-:Y:S01]  /*35c0*/  UTCHMMA gdesc[UR34], gdesc[UR36], tmem[UR7], tmem[UR18], idesc[UR19], UPT ;  /* 0x00ff1224220075ea */ /* 0x0005e2000b800007 */
[----:B------:R2:W-:Y:S01]  /*35d0*/  UTCBAR [UR11], URZ ;  /* 0x000000ff0b0073e9 */ /* 0x0005e200080000ff */
[----:B------:R-:W-:Y:S01]  /*35e0*/  UMOV UR17, UR14 ;  /* 0x0000000e00117c82 */ /* 0x000fe20008000000 */
[----:B------:R-:W-:Y:S05]  /*35f0*/  BRA.U UP0, `(.L_x_56) ;  /* 0xfffffffd00007547 */ /* 0x000fea000b83ffff */
.L_x_53:
[----:B------:R-:W-:Y:S01]  /*3600*/  UIADD3 UR15, UPT, UPT, UR15, 0x1, URZ ;  /* 0x000000010f0f7890 */ /* 0x000fe2000fffe0ff */
[C---:B------:R-:W-:Y:S01]  /*3610*/  ISETP.NE.AND P0, PT, R10.reuse, 0x2, PT ;  /* 0x000000020a00780c */ /* 0x040fe20003f05270 */
[----:B--2---:R-:W-:Y:S02]  /*3620*/  UIADD3 UR7, UPT, UPT, UR6, 0x90, URZ ;  /* 0x0000009006077890 */ /* 0x004fe4000fffe0ff */
[----:B------:R-:W-:Y:S01]  /*3630*/  UISETP.NE.AND UP0, UPT, UR15, 0x4, UPT ;  /* 0x000000040f00788c */ /* 0x000fe2000bf05270 */
[----:B-1----:R-:W-:Y:S02]  /*3640*/  SEL R0, RZ, 0x1, P0 ;  /* 0x00000001ff007807 */ /* 0x002fe40000000000 */
[----:B------:R-:W-:Y:S01]  /*3650*/  SEL R10, R10, RZ, P0 ;  /* 0x000000ff0a0a7207 */ /* 0x000fe20000000000 */
[----:B------:R-:W-:Y:S01]  /*3660*/  USEL UR6, URZ, 0x1, UP0 ;  /* 0x00000001ff067887 */ /* 0x000fe20008000000 */
[----:B------:R-:W-:Y:S01]  /*3670*/  LOP3.LUT R9, R9, R0, RZ, 0x3c, !PT ;  /* 0x0000000009097212 */ /* 0x000fe200078e3cff */
[----:B------:R-:W-:Y:S01]  /*3680*/  USEL UR15, UR15, URZ, UP0 ;  /* 0x000000ff0f0f7287 */ /* 0x000fe20008000000 */
[----:B------:R1:W-:Y:S03]  /*3690*/  UTCBAR [UR7], URZ ;  /* 0x000000ff070073e9 */ /* 0x0003e600080000ff */
[----:B------:R-:W-:Y:S01]  /*36a0*/  LOP3.LUT R11, R11, UR6, RZ, 0x3c, !PT ;  /* 0x000000060b0b7c12 */ /* 0x000fe2000f8e3cff */
[----:B------:R-:W-:Y:S07]  /*36b0*/  @P1 BRA `(.L_x_57) ;  /* 0xfffffff800381947 */ /* 0x000fee000383ffff */
[----:B------:R-:W2:Y:S01]  /*36c0*/  S2UR UR4, SR_CgaCtaId ;  /* 0x00000000000479c3 */ /* 0x000ea20000008800 */
[----:B------:R-:W-:Y:S01]  /*36d0*/  ELECT P0, URZ, PT ;  /* 0x0000000000ff782f */ /* 0x000fe20003800000 */
[----:B------:R-:W-:Y:S01]  /*36e0*/  IMAD.MOV.U32 R0, RZ, RZ, 0x1 ;  /* 0x00000001ff007424 */ /* 0x000fe200078e00ff */
[----:B------:R-:W-:Y:S01]  /*36f0*/  UIADD3 UR5, UPT, UPT, UR5, 0xb0, URZ ;  /* 0x000000b005057890 */ /* 0x000fe2000fffe0ff */
[----:B------:R-:W-:Y:S01]  /*3700*/  SHF.L.U32 R2, R11, 0x1f, RZ ;  /* 0x0000001f0b027819 */ /* 0x000fe200000006ff */
[----:B------:R-:W-:-:S03]  /*3710*/  UMOV UR6, 0x40 ;  /* 0x0000004000067882 */ /* 0x000fc60000000000 */
[----:B------:R-:W-:Y:S01]  /*3720*/  UVIRTCOUNT.DEALLOC.SMPOOL 0x80 ;  /* 0x000000800000784c */ /* 0x000fe20000000000 */
[----:B--2---:R-:W-:Y:S02]  /*3730*/  ULEA UR4, UR4, UR6, 0x18 ;  /* 0x0000000604047291 */ /* 0x004fe4000f8ec0ff */
[----:B------:R-:W-:-:S07]  /*3740*/  ULEA UR6, UR15, UR5, 0x3 ;  /* 0x000000050f067291 */ /* 0x000fce000f8e18ff */
[----:B------:R2:W-:Y:S02]  /*3750*/  @P0 STS.U8 [UR4+0x1c], R0 ;  /* 0x00001c00ff000988 */ /* 0x0005e40008000004 */
[----:B------:R-:W4:Y:S02]  /*3760*/  SYNCS.PHASECHK.TRANS64.TRYWAIT P0, [UR6], R2 ;  /* 0x00000002ff0075a7 */ /* 0x000f240008001106 */
[----:B--2-4-:R-:W-:Y:S05]  /*3770*/  @!P0 BRA `(.L_x_58) ;  /* 0x0000007c00548947 */ /* 0x014fea0003800000 */
.L_x_181:
[----:B-1----:R-:W-:-:S04]  /*3780*/  UIADD3 UR7, UPT, UPT, UR15, 0x1, URZ ;  /* 0x000000010f077890 */ /* 0x002fc8000fffe0ff */
[----:B------:R-:W-:-:S04]  /*3790*/  UISETP.NE.AND UP0, UPT, UR7, 0x4, UPT ;  /* 0x000000040700788c */ /* 0x000fc8000bf05270 */
[----:B------:R-:W-:Y:S02]  /*37a0*/  USEL UR8, URZ, 0x1, UP0 ;  /* 0x00000001ff087887 */ /* 0x000fe40008000000 */
[----:B------:R-:W-:-:S04]  /*37b0*/  USEL UR7, UR7, URZ, UP0 ;  /* 0x000000ff07077287 */ /* 0x000fc80008000000 */
[----:B------:R-:W-:Y:S01]  /*37c0*/  ULEA UR6, UR7, UR5, 0x3 ;  /* 0x0000000507067291 */ /* 0x000fe2000f8e18ff */
[----:B--2---:R-:W-:-:S04]  /*37d0*/  LOP3.LUT R2, R11, UR8, RZ, 0x3c, !PT ;  /* 0x000000080b027c12 */ /* 0x004fc8000f8e3cff */
[----:B------:R-:W-:-:S04]  /*37e0*/  SHF.L.U32 R3, R2, 0x1f, RZ ;  /* 0x0000001f02037819 */ /* 0x000fc800000006ff */
[----:B------:R-:W1:Y:S02]  /*37f0*/  SYNCS.PHASECHK.TRANS64.TRYWAIT P0, [UR6], R3 ;  /* 0x00000003ff0075a7 */ /* 0x000e640008001106 */
[----:B-1----:R-:W-:Y:S05]  /*3800*/  @!P0 BRA `(.L_x_59) ;  /* 0x0000007c00488947 */ /* 0x002fea0003800000 */
.L_x_183:
[----:B------:R-:W-:-:S04]  /*3810*/  UIADD3 UR7, UPT, UPT, UR7, 0x1, URZ ;  /* 0x0000000107077890 */ /* 0x000fc8000fffe0ff */
[----:B------:R-:W-:-:S04]  /*3820*/  UISETP.NE.AND UP0, UPT, UR7, 0x4, UPT ;  /* 0x000000040700788c */ /* 0x000fc8000bf05270 */
[----:B------:R-:W-:Y:S02]  /*3830*/  USEL UR8, URZ, 0x1, UP0 ;  /* 0x00000001ff087887 */ /* 0x000fe40008000000 */
[----:B------:R-:W-:-:S04]  /*3840*/  USEL UR7, UR7, URZ, UP0 ;  /* 0x000000ff07077287 */ /* 0x000fc80008000000 */
[----:B------:R-:W-:Y:S01]  /*3850*/  ULEA UR6, UR7, UR5, 0x3 ;  /* 0x0000000507067291 */ /* 0x000fe2000f8e18ff */
[----:B------:R-:W-:-:S04]  /*3860*/  LOP3.LUT R2, R2, UR8, RZ, 0x3c, !PT ;  /* 0x0000000802027c12 */ /* 0x000fc8000f8e3cff */
[----:B-1----:R-:W-:-:S04]  /*3870*/  SHF.L.U32 R3, R2, 0x1f, RZ ;  /* 0x0000001f02037819 */ /* 0x002fc800000006ff */
[----:B------:R-:W1:Y:S02]  /*3880*/  SYNCS.PHASECHK.TRANS64.TRYWAIT P0, [UR6], R3 ;  /* 0x00000003ff0075a7 */ /* 0x000e640008001106 */
[----:B-1----:R-:W-:Y:S05]  /*3890*/  @!P0 BRA `(.L_x_60) ;  /* 0x0000007c003c8947 */ /* 0x002fea0003800000 */
.L_x_185:
[----:B------:R-:W-:-:S04]  /*38a0*/  UIADD3 UR7, UPT, UPT, UR7, 0x1, URZ ;  /* 0x0000000107077890 */ /* 0x000fc8000fffe0ff */
[----:B------:R-:W-:-:S04]  /*38b0*/  UISETP.NE.AND UP0, UPT, UR7, 0x4, UPT ;  /* 0x000000040700788c */ /* 0x000fc8000bf05270 */
[----:B------:R-:W-:Y:S02]  /*38c0*/  USEL UR6, URZ, 0x1, UP0 ;  /* 0x00000001ff067887 */ /* 0x000fe40008000000 */
[----:B------:R-:W-:-:S04]  /*38d0*/  USEL UR7, UR7, URZ, UP0 ;  /* 0x000000ff07077287 */ /* 0x000fc80008000000 */
[----:B------:R-:W-:Y:S01]  /*38e0*/  ULEA UR7, UR7, UR5, 0x3 ;  /* 0x0000000507077291 */ /* 0x000fe2000f8e18ff */
[----:B------:R-:W-:-:S04]  /*38f0*/  LOP3.LUT R2, R2, UR6, RZ, 0x3c, !PT ;  /* 0x0000000602027c12 */ /* 0x000fc8000f8e3cff */
[----:B------:R-:W-:-:S04]  /*3900*/  SHF.L.U32 R2, R2, 0x1f, RZ ;  /* 0x0000001f02027819 */ /* 0x000fc800000006ff */
[----:B------:R-:W2:Y:S02]  /*3910*/  SYNCS.PHASECHK.TRANS64.TRYWAIT P0, [UR7], R2 ;  /* 0x00000002ff0075a7 */ /* 0x000ea40008001107 */
[----:B--2---:R-:W-:Y:S05]  /*3920*/  @!P0 BRA `(.L_x_61) ;  /* 0x0000007c00308947 */ /* 0x004fea0003800000 */
.L_x_187:
[----:B------:R-:W-:Y:S01]  /*3930*/  NOP ;  /* 0x0000000000007918 */ /* 0x000fe20000000000 */
[----:B-1----:R-:W1:Y:S01]  /*3940*/  LDS R0, [UR4+0x14] ;  /* 0x00001404ff007984 */ /* 0x002e620008000800 */
[----:B------:R-:W-:Y:S01]  /*3950*/  ULOP3.LUT UR6, UR16, 0xffff, URZ, 0xc0, !UPT ;  /* 0x0000ffff10067892 */ /* 0x000fe2000f8ec0ff */
[----:B------:R-:W-:Y:S01]  /*3960*/  UMOV UR8, 0xffff ;  /* 0x0000ffff00087882 */ /* 0x000fe20000000000 */
[----:B------:R-:W-:Y:S02]  /*3970*/  UMOV UR5, 0x1 ;  /* 0x0000000100057882 */ /* 0x000fe40000000000 */
[----:B------:R-:W-:-:S04]  /*3980*/  USHF.R.U32.HI UR6, URZ, 0x5, UR6 ;  /* 0x00000005ff067899 */ /* 0x000fc80008011606 */
[----:B------:R-:W-:Y:S02]  /*3990*/  USHF.L.U32 UR8, UR8, UR6, URZ ;  /* 0x0000000608087299 */ /* 0x000fe400080006ff */
[----:B------:R-:W-:-:S04]  /*39a0*/  USHF.L.U32 UR5, UR5, UR6, URZ ;  /* 0x0000000605057299 */ /* 0x000fc800080006ff */
[----:B-1----:R-:W-:-:S04]  /*39b0*/  LOP3.LUT R0, R0, UR8, RZ, 0xc0, !PT ;  /* 0x0000000800007c12 */ /* 0x002fc8000f8ec0ff */
[----:B------:R-:W-:-:S13]  /*39c0*/  ISETP.NE.AND P0, PT, R0, UR8, PT ;  /* 0x0000000800007c0c */ /* 0x000fda000bf05270 */
[----:B------:R-:W-:Y:S05]  /*39d0*/  @P0 BRA `(.L_x_62) ;  /* 0x0000000000580947 */ /* 0x000fea0003800000 */
[----:B------:R-:W1:Y:S02]  /*39e0*/  LDS R0, [UR4+0x18] ;  /* 0x00001804ff007984 */ /* 0x000e640008000800 */
[----:B-1----:R-:W-:-:S04]  /*39f0*/  LOP3.LUT R0, R0, UR5, RZ, 0xc0, !PT ;  /* 0x0000000500007c12 */ /* 0x002fc8000f8ec0ff */
[----:B------:R-:W-:-:S13]  /*3a00*/  ISETP.NE.AND P0, PT, R0, UR5, PT ;  /* 0x0000000500007c0c */ /* 0x000fda000bf05270 */
[----:B------:R-:W-:Y:S05]  /*3a10*/  @P0 BRA `(.L_x_63) ;  /* 0x00000000003c0947 */ /* 0x000fea0003800000 */
[----:B------:R-:W1:Y:S01]  /*3a20*/  S2R R2, SR_LANEID ;  /* 0x0000000000027919 */ /* 0x000e620000000000 */
[----:B------:R-:W-:Y:S01]  /*3a30*/  ULOP3.LUT UR8, URZ, UR8, URZ, 0x33, !UPT ;  /* 0x00000008ff087292 */ /* 0x000fe2000f8e33ff */
[----:B------:R-:W-:Y:S02]  /*3a40*/  VOTEU.ANY UR7, UPT, PT ;  /* 0x0000000000077886 */ /* 0x000fe400038e0100 */
[----:B------:R-:W-:-:S03]  /*3a50*/  UFLO.U32 UR7, UR7 ;  /* 0x00000007000772bd */ /* 0x000fc600080e0000 */
[----:B------:R-:W-:-:S04]  /*3a60*/  IMAD.U32 R0, RZ, RZ, UR8 ;  /* 0x00000008ff007e24 */ /* 0x000fc8000f8e00ff */
[----:B------:R2:W4:Y:S02]  /*3a70*/  REDUX UR6, R0 ;  /* 0x00000000000673c4 */ /* 0x0005240000000000 */
[----:B------:R1:W-:Y:S02]  /*3a80*/  UTCATOMSWS.AND URZ, UR8 ;  /* 0x0000000800ff79e3 */ /* 0x0003e40008000000 */
[----:B-1----:R-:W-:Y:S02]  /*3a90*/  ISETP.EQ.U32.AND P0, PT, R2, UR7, PT ;  /* 0x0000000702007c0c */ /* 0x002fe4000bf02070 */
[----:B--2---:R-:W-:Y:S02]  /*3aa0*/  LOP3.LUT R0, RZ, UR5, RZ, 0x33, !PT ;  /* 0x00000005ff007c12 */ /* 0x004fe4000f8e33ff */
[----:B----4-:R-:W-:Y:S02]  /*3ab0*/  MOV R2, UR6 ;  /* 0x0000000600027c02 */ /* 0x010fe40008000f00 */
[----:B------:R-:W1:Y:S07]  /*3ac0*/  REDUX UR5, R0 ;  /* 0x00000000000573c4 */ /* 0x000e6e0000000000 */
[----:B------:R2:W-:Y:S01]  /*3ad0*/  @P0 ATOMS.AND RZ, [UR4+0x14], R2 ;  /* 0x00001402ffff098c */ /* 0x0005e2000a800004 */
[----:B-1----:R-:W-:-:S05]  /*3ae0*/  IMAD.U32 R0, RZ, RZ, UR5 ;  /* 0x00000005ff007e24 */ /* 0x002fca000f8e00ff */
[----:B------:R2:W-:Y:S01]  /*3af0*/  @P0 ATOMS.AND RZ, [UR4+0x18], R0 ;  /* 0x00001800ffff098c */ /* 0x0005e2000a800004 */
[----:B------:R-:W-:Y:S05]  /*3b00*/  BRA `(.L_x_64) ;  /* 0x0000000000147947 */ /* 0x000fea0003800000 */
.L_x_63:
[----:B------:R-:W-:Y:S02]  /*3b10*/  MOV R2, 0x3b30 ;  /* 0x00003b3000027802 */ /* 0x000fe40000000f00 */
[----:B---3-5:R-:W-:Y:S05]  /*3b20*/  CALL.REL.NOINC `($__internal_0_$__cuda_sm10x_tcgen05_guardrail_trap_col_being_dealloced_not_returned_by_alloc) ;  /* 0x0000008000c87944 */ /* 0x028fea0003c00000 */
[----:B------:R-:W-:Y:S05]  /*3b30*/  BRA `(.L_x_64) ;  /* 0x0000000000087947 */ /* 0x000fea0003800000 */
.L_x_62:
[----:B------:R-:W-:Y:S02]  /*3b40*/  MOV R2, 0x3b60 ;  /* 0x00003b6000027802 */ /* 0x000fe40000000f00 */
[----:B---3-5:R-:W-:Y:S05]  /*3b50*/  CALL.REL.NOINC `($__internal_2_$__cuda_sm10x_tcgen05_guardrail_trap_unallocated_columns_being_dealloced) ;  /* 0x0000008000d47944 */ /* 0x028fea0003c00000 */
.L_x_64:
[----:B------:R-:W-:Y:S01]  /*3b60*/  NOP ;  /* 0x0000000000007918 */ /* 0x000fe20000000000 */
[----:B------:R-:W-:Y:S05]  /*3b70*/  EXIT ;  /* 0x000000000000794d */ /* 0x000fea0003800000 */
.L_x_46:
[----:B------:R-:W-:-:S09]  /*3b80*/  UISETP.NE.OR UP2, UPT, UR8, 0x3, !UP2 ;  /* 0x000000030800788c */ /* 0x000fd2000d745670 */
[----:B------:R-:W-:Y:S05]  /*3b90*/  BRA.U UP2, `(.L_x_65) ;  /* 0x0000001502707547 */ /* 0x000fea000b800000 */
[----:B------:R-:W1:Y:S01]  /*3ba0*/  LDC R0, c[0x0][0xb30] ;  /* 0x0002cc00ff007b82 */ /* 0x000e620000000800 */
[----:B------:R-:W2:Y:S01]  /*3bb0*/  LDCU.64 UR8, c[0x0][0x888] ;  /* 0x00011100ff0877ac */ /* 0x000ea20008000a00 */
[----:B------:R-:W-:Y:S01]  /*3bc0*/  CS2R R28, SRZ ;  /* 0x00000000001c7805 */ /* 0x000fe2000001ff00 */
[----:B------:R-:W-:Y:S01]  /*3bd0*/  IMAD.MOV.U32 R25, RZ, RZ, 0x2000 ;  /* 0x00002000ff197424 */ /* 0x000fe200078e00ff */
[----:B------:R-:W4:Y:S04]  /*3be0*/  LDCU.64 UR4, c[0x0][0x890] ;  /* 0x00011200ff0477ac */ /* 0x000f280008000a00 */
[----:B------:R-:W3:Y:S01]  /*3bf0*/  LDC R24, c[0x0][0x370] ;  /* 0x0000dc00ff187b82 */ /* 0x000ee20000000800 */
[----:B------:R-:W-:Y:S01]  /*3c00*/  UMOV UR7, 0x400 ;  /* 0x0000040000077882 */ /* 0x000fe20000000000 */
[----:B------:R-:W-:-:S02]  /*3c10*/  UPLOP3.LUT UP1, UPT, UPT, UPT, UPT, 0x40, 0x4 ;  /* 0x000000000004789c */ /* 0x000fc40003f2e870 */
[----:B------:R-:W-:-:S04]  /*3c20*/  ULEA UR7, UR37, UR7, 0x18 ;  /* 0x0000000725077291 */ /* 0x000fc8000f8ec0ff */
[----:B------:R-:W3:Y:S01]  /*3c30*/  LDC R3, c[0x0][0xb0c] ;  /* 0x0002c300ff037b82 */ /* 0x000ee20000000800 */
[----:B------:R-:W-:Y:S02]  /*3c40*/  UIADD3 UR41, UPT, UPT, UR7, 0x20, URZ ;  /* 0x0000002007297890 */ /* 0x000fe4000fffe0ff */
[----:B--2---:R-:W-:Y:S02]  /*3c50*/  UISETP.NE.U32.AND UP2, UPT, UR8, URZ, UPT ;  /* 0x000000ff0800728c */ /* 0x004fe4000bf45070 */
[----:B------:R-:W-:Y:S02]  /*3c60*/  UIADD3 UR33, UPT, UPT, UR7, 0x28, URZ ;  /* 0x0000002807217890 */ /* 0x000fe4000fffe0ff */
[----:B----4-:R-:W-:Y:S01]  /*3c70*/  UISETP.NE.U32.AND UP3, UPT, UR4, URZ, UPT ;  /* 0x000000ff0400728c */ /* 0x010fe2000bf65070 */
[----:B------:R-:W2:Y:S01]  /*3c80*/  LDC R18, c[0x0][0xb20] ;  /* 0x0002c800ff127b82 */ /* 0x000ea20000000800 */
[----:B-1----:R-:W-:Y:S01]  /*3c90*/  ISETP.NE.AND P1, PT, R0, 0x1, PT ;  /* 0x000000010000780c */ /* 0x002fe20003f25270 */
[----:B------:R-:W-:-:S02]  /*3ca0*/  UISETP.NE.AND.EX UP2, UPT, UR9, URZ, UPT, UP2 ;  /* 0x000000ff0900728c */ /* 0x000fc4000bf45320 */
[----:B------:R-:W-:Y:S02]  /*3cb0*/  UIADD3 UR25, UPT, UPT, UR7, 0x30, URZ ;  /* 0x0000003007197890 */ /* 0x000fe4000fffe0ff */
[----:B------:R-:W-:Y:S02]  /*3cc0*/  UIADD3 UR17, UPT, UPT, UR7, 0x38, URZ ;  /* 0x0000003807117890 */ /* 0x000fe4000fffe0ff */
[----:B------:R-:W1:Y:S01]  /*3cd0*/  LDC.64 R30, c[0x0][0x348] ;  /* 0x0000d200ff1e7b82 */ /* 0x000e620000000a00 */
[----:B------:R-:W-:-:S07]  /*3ce0*/  UISETP.NE.AND.EX UP3, UPT, UR5, URZ, UPT, UP3 ;  /* 0x000000ff0500728c */ /* 0x000fce000bf65330 */
[----:B------:R-:W4:Y:S08]  /*3cf0*/  LDC.64 R16, c[0x0][0xb10] ;  /* 0x0002c400ff107b82 */ /* 0x000f300000000a00 */
[----:B------:R-:W1:Y:S08]  /*3d00*/  LDC.64 R6, c[0x0][0xb18] ;  /* 0x0002c600ff067b82 */ /* 0x000e700000000a00 */
[----:B------:R-:W1:Y:S08]  /*3d10*/  LDC.64 R4, c[0x0][0xb28] ;  /* 0x0002ca00ff047b82 */ /* 0x000e700000000a00 */
[----:B--23--:R-:W1:Y:S02]  /*3d20*/  LDC R19, c[0x0][0x374] ;  /* 0x0000dd00ff137b82 */ /* 0x00ce640000000800 */
.L_x_80:
[C---:B------:R-:W-:Y:S02]  /*3d30*/  LEA R0, R29.reuse, UR7, 0x3 ;  /* 0x000000071d007c11 */ /* 0x040fe4000f8e18ff */
[----:B------:R-:W-:Y:S02]  /*3d40*/  SHF.L.U32 R2, R28, 0x1f, RZ ;  /* 0x0000001f1c027819 */ /* 0x000fe400000006ff */
[----:B------:R-:W-:Y:S02]  /*3d50*/  LEA R20, R29, UR7, 0x4 ;  /* 0x000000071d147c11 */ /* 0x000fe4000f8e20ff */
[----:B--2---:R-:W2:Y:S02]  /*3d60*/  SYNCS.PHASECHK.TRANS64.TRYWAIT P0, [R0+URZ+0x70], R2 ;  /* 0x00007002000075a7 */ /* 0x004ea400080011ff */
[----:B--2---:R-:W-:Y:S05]  /*3d70*/  @!P0 BRA `(.L_x_66) ;  /* 0x0000007800348947 */ /* 0x004fea0003800000 */
.L_x_188:
[----:B------:R-:W-:Y:S01]  /*3d80*/  ISETP.GE.AND P0, PT, R26, 0x1, PT ;  /* 0x000000011a00780c */ /* 0x000fe20003f06270 */
[----:B------:R-:W3:Y:S01]  /*3d90*/  LDS.128 R20, [R20+0x100] ;  /* 0x0001000014147984 */ /* 0x000ee20000000c00 */
[----:B--2---:R-:W-:Y:S01]  /*3da0*/  VIADD R0, R0, 0x80 ;  /* 0x0000008000007836 */ /* 0x004fe20000000000 */
[----:B------:R-:W-:Y:S01]  /*3db0*/  @!PT LDS RZ, [RZ] ;  /* 0x00000000fffff984 */ /* 0x000fe20000000800 */
[----:B------:R-:W-:Y:S01]  /*3dc0*/  @!PT LDS RZ, [RZ] ;  /* 0x00000000fffff984 */ /* 0x000fe20000000800 */
[----:B------:R-:W-:Y:S01]  /*3dd0*/  @!PT LDS RZ, [RZ] ;  /* 0x00000000fffff984 */ /* 0x000fe20000000800 */
[----:B------:R-:W-:Y:S01]  /*3de0*/  @!PT LDS RZ, [RZ] ;  /* 0x00000000fffff984 */ /* 0x000fe20000000800 */
[----:B------:R2:W-:Y:S06]  /*3df0*/  MEMBAR.ALL.CTA ;  /* 0x0000000000007992 */ /* 0x0005ec0000008000 */
[----:B--2---:R-:W2:Y:S01]  /*3e00*/  FENCE.VIEW.ASYNC.S ;  /* 0x00000000000073c6 */ /* 0x004ea20000000000 */
[----:B------:R-:W-:Y:S04]  /*3e10*/  PRMT R0, RZ, 0x654, R0 ;  /* 0x00000654ff007816 */ /* 0x000fe80000000000 */
[----:B--2---:R2:W-:Y:S01]  /*3e20*/  SYNCS.ARRIVE.TRANS64.RED.A1T0 RZ, [R0+URZ], RZ ;  /* 0x000000ff00ff79a7 */ /* 0x0045e200081004ff */
[----:B---3--:R-:W-:Y:S11]  /*3e30*/  LOP3.LUT P3, RZ, R22, 0x1, RZ, 0xc0, !PT ;  /* 0x0000000116ff7812 */ /* 0x008ff6000786c0ff */
[----:B------:R-:W-:Y:S02]  /*3e40*/  @!UPT UIADD3 URZ, UPT, UPT, URZ, URZ, URZ ;  /* 0x000000fffffff290 */ /* 0x000fe4000fffe0ff */
[----:B------:R-:W-:Y:S02]  /*3e50*/  @P3 MOV R11, R20 ;  /* 0x00000014000b3202 */ /* 0x000fe40000000f00 */
[----:B------:R-:W-:Y:S01]  /*3e60*/  @P3 LOP3.LUT R10, R21, 0xffff, RZ, 0xc0, !PT ;  /* 0x0000ffff150a3812 */ /* 0x000fe200078ec0ff */
[----:B--2---:R-:W-:Y:S06]  /*3e70*/  @!P0 BRA `(.L_x_67) ;  /* 0x0000000000a48947 */ /* 0x004fec0003800000 */
[-C--:B-1----:R-:W-:Y:S01]  /*3e80*/  IMAD.HI.U32 R0, R19, R7.reuse, RZ ;  /* 0x0000000713007227 */ /* 0x082fe200078e00ff */
[----:B------:R-:W-:Y:S02]  /*3e90*/  ISETP.NE.AND P0, PT, R6, 0x1, PT ;  /* 0x000000010600780c */ /* 0x000fe40003f05270 */
[----:B------:R-:W-:Y:S01]  /*3ea0*/  ISETP.NE.AND P2, PT, R26, 0x1, PT ;  /* 0x000000011a00780c */ /* 0x000fe20003f45270 */
[----:B----4-:R-:W-:Y:S01]  /*3eb0*/  IMAD.HI.U32 R9, R24, R16, RZ ;  /* 0x0000001018097227 */ /* 0x010fe200078e00ff */
[----:B------:R-:W-:Y:S02]  /*3ec0*/  SHF.R.U32.HI R0, RZ, R18, R0 ;  /* 0x00000012ff007219 */ /* 0x000fe40000011600 */
[----:B------:R-:W-:Y:S01]  /*3ed0*/  ISETP.NE.AND P4, PT, R3, 0x1, PT ;  /* 0x000000010300780c */ /* 0x000fe20003f85270 */
[----:B------:R-:W-:Y:S01]  /*3ee0*/  IMAD.HI.U32 R13, R10, R7, RZ ;  /* 0x000000070a0d7227 */ /* 0x000fe200078e00ff */
[----:B------:R-:W-:Y:S02]  /*3ef0*/  SHF.R.U32.HI R9, RZ, R17, R9 ;  /* 0x00000011ff097219 */ /* 0x000fe40000011609 */
[----:B------:R-:W-:Y:S01]  /*3f00*/  SEL R0, R19, R0, !P0 ;  /* 0x0000000013007207 */ /* 0x000fe20004000000 */
[----:B------:R-:W-:Y:S01]  /*3f10*/  IMAD.HI.U32 R12, R11, R16, RZ ;  /* 0x000000100b0c7227 */ /* 0x000fe200078e00ff */
[----:B------:R-:W-:Y:S03]  /*3f20*/  SEL R9, R24, R9, !P4 ;  /* 0x0000000918097207 */ /* 0x000fe60006000000 */
[-C--:B------:R-:W-:Y:S01]  /*3f30*/  IMAD.HI.U32 R8, R0, R4.reuse, RZ ;  /* 0x0000000400087227 */ /* 0x080fe200078e00ff */
[----:B------:R-:W-:Y:S03]  /*3f40*/  SHF.R.U32.HI R12, RZ, R17, R12 ;  /* 0x00000011ff0c7219 */ /* 0x000fe6000001160c */
[----:B------:R-:W-:Y:S01]  /*3f50*/  IMAD.HI.U32 R2, R9, R4, RZ ;  /* 0x0000000409027227 */ /* 0x000fe200078e00ff */
[-C--:B------:R-:W-:Y:S02]  /*3f60*/  @P2 SHF.R.U32.HI R0, RZ, R5.reuse, R8 ;  /* 0x00000005ff002219 */ /* 0x080fe40000011608 */
[----:B------:R-:W-:Y:S02]  /*3f70*/  SHF.R.U32.HI R8, RZ, R18, R13 ;  /* 0x00000012ff087219 */ /* 0x000fe4000001160d */
[----:B------:R-:W-:Y:S01]  /*3f80*/  @P2 SHF.R.U32.HI R9, RZ, R5, R2 ;  /* 0x00000005ff092219 */ /* 0x000fe20000011602 */
[----:B------:R-:W-:Y:S01]  /*3f90*/  IMAD R0, R26, R0, RZ ;  /* 0x000000001a007224 */ /* 0x000fe200078e02ff */
[----:B------:R-:W-:Y:S02]  /*3fa0*/  SEL R8, R10, R8, !P0 ;  /* 0x000000080a087207 */ /* 0x000fe40004000000 */
[----:B------:R-:W-:Y:S01]  /*3fb0*/  SEL R2, R11, R12, !P4 ;  /* 0x0000000c0b027207 */ /* 0x000fe20006000000 */
[----:B------:R-:W-:Y:S01]  /*3fc0*/  IMAD R12, R26, R9, RZ ;  /* 0x000000091a0c7224 */ /* 0x000fe200078e02ff */
[C---:B------:R-:W-:Y:S01]  /*3fd0*/  ISETP.GE.AND P0, PT, R8.reuse, R0, PT ;  /* 0x000000000800720c */ /* 0x040fe20003f06270 */
[----:B------:R-:W-:Y:S03]  /*3fe0*/  IMAD.HI.U32 R0, R8, R4, RZ ;  /* 0x0000000408007227 */ /* 0x000fe600078e00ff */
[----:B------:R-:W-:Y:S02]  /*3ff0*/  ISETP.GE.OR P0, PT, R2, R12, P0 ;  /* 0x0000000c0200720c */ /* 0x000fe40000706670 */
[-C--:B------:R-:W-:Y:S04]  /*4000*/  SHF.R.U32.HI R0, RZ, R5.reuse, R0 ;  /* 0x00000005ff007219 */ /* 0x080fe80000011600 */
[----:B------:R-:W-:Y:S05]  /*4010*/  SEL R13, R8, R0, !P2 ;  /* 0x00000000080d7207 */ /* 0x000fea0005000000 */
[----:B------:R-:W-:Y:S02]  /*4020*/  IMAD.MOV R12, RZ, RZ, -R13 ;  /* 0x000000ffff0c7224 */ /* 0x000fe400078e0a0d */
[----:B------:R-:W-:Y:S04]  /*4030*/  @!P0 IMAD.HI.U32 R0, R2, R4, RZ ;  /* 0x0000000402008227 */ /* 0x000fe800078e00ff */
[----:B------:R-:W-:Y:S01]  /*4040*/  IMAD R12, R26, R12, R8 ;  /* 0x0000000c1a0c7224 */ /* 0x000fe200078e0208 */
[----:B------:R-:W-:Y:S04]  /*4050*/  @!P0 SHF.R.U32.HI R0, RZ, R5, R0 ;  /* 0x00000005ff008219 */ /* 0x000fe80000011600 */
[----:B------:R-:W-:Y:S04]  /*4060*/  @!P0 SEL R0, R2, R0, !P2 ;  /* 0x0000000002008207 */ /* 0x000fe80005000000 */
[----:B------:R-:W-:Y:S01]  /*4070*/  @!P0 IADD3 R13, PT, PT, R13, -R0, RZ ;  /* 0x800000000d0d8210 */ /* 0x000fe20007ffe0ff */
[----:B------:R-:W-:Y:S01]  /*4080*/  @!P0 IMAD R0, R9, R12, R0 ;  /* 0x0000000c09008224 */ /* 0x000fe200078e0200 */
[----:B------:R-:W-:Y:S01]  /*4090*/  IADD3 R9, PT, PT, -R8, RZ, RZ ;  /* 0x000000ff08097210 */ /* 0x000fe20007ffe1ff */
[--C-:B------:R-:W-:Y:S02]  /*40a0*/  IMAD.MOV R12, RZ, RZ, -R2.reuse ;  /* 0x000000ffff0c7224 */ /* 0x100fe400078e0a02 */
[----:B------:R-:W-:Y:S02]  /*40b0*/  @!P0 IMAD R8, R13, R26, R2 ;  /* 0x0000001a0d088224 */ /* 0x000fe400078e0202 */
[----:B------:R-:W-:Y:S02]  /*40c0*/  @!P0 IMAD.MOV.U32 R2, RZ, RZ, R0 ;  /* 0x000000ffff028224 */ /* 0x000fe400078e0000 */
[----:B------:R-:W-:Y:S02]  /*40d0*/  IMAD R11, R3, R12, R11 ;  /* 0x0000000c030b7224 */ /* 0x000fe400078e020b */
[----:B------:R-:W-:Y:S02]  /*40e0*/  IMAD R10, R6, R9, R10 ;  /* 0x00000009060a7224 */ /* 0x000fe400078e020a */
[----:B------:R-:W-:Y:S02]  /*40f0*/  IMAD R11, R2, R3, R11 ;  /* 0x00000003020b7224 */ /* 0x000fe400078e020b */
[----:B------:R-:W-:Y:S02]  /*4100*/  IMAD R10, R8, R6, R10 ;  /* 0x00000006080a7224 */ /* 0x000fe400078e020a */
.L_x_67:
[----:B------:R-:W-:Y:S05]  /*4110*/  BRA.U UP1, `(.L_x_68) ;  /* 0x0000000101107547 */ /* 0x000fea000b800000 */
[----:B------:R-:W-:Y:S04]  /*4120*/  MOV R2, UR6 ;  /* 0x0000000600027c02 */ /* 0x000fe80008000f00 */
[----:B------:R-:W-:Y:S04]  /*4130*/  SHF.L.U32 R2, R2, 0x1f, RZ ;  /* 0x0000001f02027819 */ /* 0x000fe800000006ff */
[----:B------:R-:W2:Y:S02]  /*4140*/  SYNCS.PHASECHK.TRANS64.TRYWAIT P0, [UR7+0x68], R2 ;  /* 0x00006802ff0075a7 */ /* 0x000ea40008001107 */
[----:B--2---:R-:W-:Y:S05]  /*4150*/  @!P0 BRA `(.L_x_69) ;  /* 0x0000007400508947 */ /* 0x004fea0003800000 */
.L_x_68:
[----:B------:R-:W-:Y:S01]  /*4160*/  R2UR UR43, R15 ;  /* 0x000000000f2b72ca */ /* 0x000fe200000e0000 */
[----:B------:R-:W-:Y:S01]  /*4170*/  IMAD.MOV.U32 R32, RZ, RZ, 0x1 ;  /* 0x00000001ff207424 */ /* 0x000fe200078e00ff */
[----:B------:R-:W-:Y:S02]  /*4180*/  R2UR UR42, R14 ;  /* 0x000000000e2a72ca */ /* 0x000fe400000e0000 */
[----:B------:R-:W-:Y:S02]  /*4190*/  ISETP.NE.U32.AND P2, PT, RZ, UR4, PT ;  /* 0x00000004ff007c0c */ /* 0x000fe4000bf45070 */
[----:B------:R-:W-:Y:S02]  /*41a0*/  SHF.L.U32 R32, R32, 0x1f, RZ ;  /* 0x0000001f20207819 */ /* 0x000fe400000006ff */
[----:B------:R-:W-:Y:S05]  /*41b0*/  ISETP.NE.AND.EX P2, PT, RZ, UR5, PT, P2 ;  /* 0x00000005ff007c0c */ /* 0x000fea000bf45320 */
[----:B------:R-:W-:Y:S02]  /*41c0*/  USHF.L.U32 UR43, UR43, 0x6, URZ ;  /* 0x000000062b2b7899 */ /* 0x000fe400080006ff */
[----:B------:R-:W-:Y:S01]  /*41d0*/  USHF.L.U32 UR42, UR42, 0x8, URZ ;  /* 0x000000082a2a7899 */ /* 0x000fe200080006ff */
[----:B------:R-:W-:Y:S11]  /*41e0*/  BRA.U !UP3, `(.L_x_70) ;  /* 0x000000010b347547 */ /* 0x000ff6000b800000 */
[----:B------:R-:W-:Y:S01]  /*41f0*/  UPLOP3.LUT UP0, UPT, UPT, UPT, UP2, 0x80, 0x8 ;  /* 0x000000000008789c */ /* 0x000fe20003f0f020 */
[----:B--2---:R-:W-:Y:S02]  /*4200*/  HFMA2 R0, -RZ, RZ, 0, 5.9604644775390625e-08 ;  /* 0x00000001ff007431 */ /* 0x004fe400000001ff */
[----:B------:R-:W-:Y:S03]  /*4210*/  IMAD.MOV.U32 R64, RZ, RZ, 0x1 ;  /* 0x00000001ff407424 */ /* 0x000fe600078e00ff */
[----:B------:R-:W-:Y:S05]  /*4220*/  PLOP3.LUT P0, PT, PT, PT, UP0, 0x80, 0x8 ;  /* 0x000000000008781c */ /* 0x000fea0003f0f008 */
[----:B------:R-:W2:Y:S01]  /*4230*/  @UP0 LDCU.64 UR10, c[0x0][0x888] ;  /* 0x00011100ff0a07ac */ /* 0x000ea20008000a00 */
[----:B------:R-:W-:Y:S07]  /*4240*/  @UP0 UIMAD UR8, UR36, UR4, URZ ;  /* 0x00000004240802a4 */ /* 0x000fee000f8e02ff */
[----:B------:R-:W-:Y:S01]  /*4250*/  @!P0 PRMT R64, R0, 0x7610, R64 ;  /* 0x0000761000408816 */ /* 0x000fe20000000040 */
[----:B--2---:R-:W-:Y:S03]  /*4260*/  @UP0 UIMAD.WIDE UR10, UR8, 0x4, UR10 ;  /* 0x00000004080a08a5 */ /* 0x004fe6000f8e020a */
[----:B------:R-:W2:Y:S03]  /*4270*/  @!UP0 LDCU UR8, c[0x0][0x880] ;  /* 0x00011000ff0887ac */ /* 0x000ea60008000800 */
[----:B------:R-:W-:Y:S01]  /*4280*/  IMAD.U32 R8, RZ, RZ, UR10 ;  /* 0x0000000aff087e24 */ /* 0x000fe2000f8e00ff */
[----:B------:R-:W-:Y:S05]  /*4290*/  MOV R9, UR11 ;  /* 0x0000000b00097c02 */ /* 0x000fea0008000f00 */
[----:B-----5:R3:W5:Y:S02]  /*42a0*/  @P0 LDG.E R35, desc[UR46][R8.64] ;  /* 0x0000002e08230981 */ /* 0x020764000c1e1900 */
[----:B--23--:R-:W-:Y:S07]  /*42b0*/  @!P0 IMAD.U32 R35, RZ, RZ, UR8 ;  /* 0x00000008ff238e24 */ /* 0x00cfee000f8e00ff */
.L_x_70:
[----:B-----5:R-:W-:Y:S01]  /*42c0*/  @!P2 FSETP.EQ.AND P0, PT, R35, RZ, PT ;  /* 0x000000ff2300a20b */ /* 0x020fe20003f02000 */
[----:B------:R-:W-:Y:S01]  /*42d0*/  @!UPT UIADD3 URZ, UPT, UPT, URZ, URZ, URZ ;  /* 0x000000fffffff290 */ /* 0x000fe2000fffe0ff */
[----:B------:R-:W-:Y:S11]  /*42e0*/  @!P2 BRA `(.L_x_71) ;  /* 0x000000000014a947 */ /* 0x000ff60003800000 */
[----:B------:R-:W-:Y:S02]  /*42f0*/  LOP3.LUT P2, RZ, R64, 0xff, RZ, 0xc0, !PT ;  /* 0x000000ff40ff7812 */ /* 0x000fe4000784c0ff */
[----:B------:R-:W-:Y:S04]  /*4300*/  PLOP3.LUT P0, PT, PT, PT, UP0, 0x80, 0x8 ;  /* 0x000000000008781c */ /* 0x000fe80003f0f008 */
[----:B------:R-:W-:Y:S07]  /*4310*/  PLOP3.LUT P0, PT, P0, PT, PT, 0x8, 0x80 ;  /* 0x000000000080781c */ /* 0x000fee000070e170 */
[----:B------:R-:W-:Y:S11]  /*4320*/  @P2 FSETP.EQ.AND P0, PT, R35, RZ, PT ;  /* 0x000000ff2300220b */ /* 0x000ff60003f02000 */
[----:B------:R-:W-:Y:S02]  /*4330*/  @!UPT UIADD3 URZ, UPT, UPT, URZ, URZ, URZ ;  /* 0x000000fffffff290 */ /* 0x000fe4000fffe0ff */
.L_x_71:
[----:B------:R-:W3:Y:S01]  /*4340*/  SYNCS.PHASECHK.TRANS64.TRYWAIT P2, [UR7+0x40], R32 ;  /* 0x00004020ff0075a7 */ /* 0x000ee20008041107 */
[----:B------:R-:W-:Y:S04]  /*4350*/  ELECT P4, URZ, PT ;  /* 0x0000000000ff782f */ /* 0x000fe80003880000 */
[----:B------:R-:W-:Y:S11]  /*4360*/  PLOP3.LUT P4, PT, P0, P4, PT, 0xf2, 0x2f ;  /* 0x00000000002f781c */ /* 0x000ff60000789e72 */
[----:B------:R-:W-:Y:S02]  /*4370*/  @!UPT UIADD3 URZ, UPT, UPT, URZ, URZ, URZ ;  /* 0x000000fffffff290 */ /* 0x000fe4000fffe0ff */
[----:B-1----:R-:W-:Y:S05]  /*4380*/  @!P4 IADD3 R8, P0, PT, R30, 0x580, RZ ;  /* 0x000005801e08c810 */ /* 0x002fea0007f1e0ff */
[----:B--2---:R-:W-:Y:S01]  /*4390*/  @!P4 IMAD.X R2, RZ, RZ, R31, P0 ;  /* 0x000000ffff02c224 */ /* 0x004fe200000e061f */
[----:B---3--:R-:W-:Y:S07]  /*43a0*/  @!P2 BRA `(.L_x_72) ;  /* 0x0000007000d4a947 */ /* 0x008fee0003800000 */
.L_x_191:
[----:B------:R-:W-:Y:S01]  /*43b0*/  @!P4 R2UR UR9, R8 ;  /* 0x000000000809c2ca */ /* 0x000fe200000e0000 */
[----:B------:R-:W-:Y:S01]  /*43c0*/  VOTEU.ALL UP1, P4 ;  /* 0x0000000000ff7886 */ /* 0x000fe20002020000 */
[----:B------:R-:W-:Y:S01]  /*43d0*/  @!P4 R2UR UR8, R2 ;  /* 0x000000000208c2ca */ /* 0x000fe200000e0000 */
[----:B-1----:R-:W-:Y:S01]  /*43e0*/  @!P4 IMAD.MOV.U32 R0, RZ, RZ, 0x2000 ;  /* 0x00002000ff00c424 */ /* 0x002fe200078e00ff */
[----:B------:R-:W-:Y:S01]  /*43f0*/  UMOV UR44, UR36 ;  /* 0x00000024002c7c82 */ /* 0x000fe20008000000 */
[----:B------:R-:W-:Y:S02]  /*4400*/  UPRMT UR21, UR37, 0x654, UR41 ;  /* 0x0000065425157896 */ /* 0x000fe40008000029 */
[----:B------:R-:W-:Y:S01]  /*4410*/  @!UP1 UIADD3 UR40, UPT, UPT, UR7, 0x400, URZ ;  /* 0x0000040007289890 */ /* 0x000fe2000fffe0ff */
[----:B------:R-:W-:Y:S05]  /*4420*/  VOTEU.ALL UP1, P4 ;  /* 0x0000000000ff7886 */ /* 0x000fea0002020000 */
[----:B------:R-:W-:Y:S01]  /*4430*/  IMAD.U32 R8, RZ, RZ, UR9 ;  /* 0x00000009ff087e24 */ /* 0x000fe2000f8e00ff */
[----:B------:R-:W-:Y:S01]  /*4440*/  UMOV UR9, 0x10000000 ;  /* 0x1000000000097882 */ /* 0x000fe20000000000 */
[----:B------:R-:W-:Y:S01]  /*4450*/  IMAD.U32 R9, RZ, RZ, UR8 ;  /* 0x00000008ff097e24 */ /* 0x000fe2000f8e00ff */
[----:B------:R-:W-:Y:S02]  /*4460*/  UMOV UR8, 0x0 ;  /* 0x0000000000087882 */ /* 0x000fe40000000000 */
[----:B------:R-:W-:Y:S02]  /*4470*/  @!P4 R2UR UR10, R8 ;  /* 0x00000000080ac2ca */ /* 0x000fe400000e0000 */
[----:B------:R-:W-:Y:S02]  /*4480*/  @!P4 R2UR UR11, R9 ;  /* 0x00000000090bc2ca */ /* 0x000fe400000e0000 */
[----:B------:R-:W-:Y:S05]  /*4490*/  @!P4 IADD3 R8, P0, PT, R30, 0x580, RZ ;  /* 0x000005801e08c810 */ /* 0x000fea0007f1e0ff */
[----:B------:R-:W-:Y:S06]  /*44a0*/  @!P4 IMAD.X R2, RZ, RZ, R31, P0 ;  /* 0x000000ffff02c224 */ /* 0x000fec00000e061f */
[----:B------:R1:W-:Y:S01]  /*44b0*/  @!UP1 UTMALDG.3D [UR40], [UR10], desc[UR8] ;  /* 0x000008280a0095b4 */ /* 0x0003e20008011000 */
[----:B------:R1:W-:Y:S01]  /*44c0*/  @!P4 SYNCS.ARRIVE.TRANS64.RED.A0TR RZ, [UR7+0x20], R0 ;  /* 0x00002000ffffc9a7 */ /* 0x0003e20008300407 */
[----:B------:R-:W-:Y:S01]  /*44d0*/  SYNCS.ARRIVE.TRANS64.RED.A1T0 RZ, [UR21], RZ ;  /* 0x000000ffffff79a7 */ /* 0x000fe20008100415 */
[----:B------:R-:W2:Y:S02]  /*44e0*/  SYNCS.PHASECHK.TRANS64.TRYWAIT P2, [UR7+0x48], R32 ;  /* 0x00004820ff0075a7 */ /* 0x000ea40008041107 */
[----:B-12---:R-:W-:Y:S05]  /*44f0*/  @!P2 BRA `(.L_x_73) ;  /* 0x000000700098a947 */ /* 0x006fea0003800000 */
.L_x_193:
[----:B------:R-:W-:Y:S01]  /*4500*/  @!P4 R2UR UR9, R8 ;  /* 0x000000000809c2ca */ /* 0x000fe200000e0000 */
[----:B------:R-:W-:Y:S01]  /*4510*/  VOTEU.ALL UP1, P4 ;  /* 0x0000000000ff7886 */ /* 0x000fe20002020000 */
[----:B------:R-:W-:Y:S01]  /*4520*/  @!P4 R2UR UR8, R2 ;  /* 0x000000000208c2ca */ /* 0x000fe200000e0000 */
[----:B-1----:R-:W-:Y:S01]  /*4530*/  @!P4 IMAD.MOV.U32 R0, RZ, RZ, 0x2000 ;  /* 0x00002000ff00c424 */ /* 0x002fe200078e00ff */
[----:B------:R-:W-:Y:S01]  /*4540*/  UMOV UR35, UR43 ;  /* 0x0000002b00237c82 */ /* 0x000fe20008000000 */
[----:B------:R-:W-:Y:S02]  /*4550*/  UPRMT UR15, UR37, 0x654, UR33 ;  /* 0x00000654250f7896 */ /* 0x000fe40008000021 */
[----:B------:R-:W-:Y:S02]  /*4560*/  @!UP1 UIADD3 UR34, UPT, UPT, UR42, 0x20, URZ ;  /* 0x000000202a229890 */ /* 0x000fe4000fffe0ff */
[----:B------:R-:W-:Y:S01]  /*4570*/  @!UP1 UIADD3 UR32, UPT, UPT, UR7, 0x2400, URZ ;  /* 0x0000240007209890 */ /* 0x000fe2000fffe0ff */
[----:B------:R-:W-:Y:S03]  /*4580*/  VOTEU.ALL UP1, P4 ;  /* 0x0000000000ff7886 */ /* 0x000fe60002020000 */
        /* <DEDUP_REMOVED lines=13> */
.L_x_195:
[----:B------:R-:W-:Y:S01]  /*4660*/  @!P4 R2UR UR9, R8 ;  /* 0x000000000809c2ca */ /* 0x000fe200000e0000 */
[----:B------:R-:W-:Y:S01]  /*4670*/  VOTEU.ALL UP1, P4 ;  /* 0x0000000000ff7886 */ /* 0x000fe20002020000 */
[----:B------:R-:W-:Y:S01]  /*4680*/  @!P4 R2UR UR8, R2 ;  /* 0x000000000208c2ca */ /* 0x000fe200000e0000 */
[----:B-1----:R-:W-:Y:S01]  /*4690*/  @!P4 IMAD.MOV.U32 R0, RZ, RZ, 0x2000 ;  /* 0x00002000ff00c424 */ /* 0x002fe200078e00ff */
[----:B------:R-:W-:Y:S01]  /*46a0*/  UMOV UR27, UR43 ;  /* 0x0000002b001b7c82 */ /* 0x000fe20008000000 */
[----:B------:R-:W-:Y:S01]  /*46b0*/  UMOV UR28, UR36 ;  /* 0x00000024001c7c82 */ /* 0x000fe20008000000 */
[----:B------:R-:W-:Y:S02]  /*46c0*/  @!UP1 UIADD3 UR26, UPT, UPT, UR42, 0x40, URZ ;  /* 0x000000402a1a9890 */ /* 0x000fe4000fffe0ff */
[----:B------:R-:W-:Y:S01]  /*46d0*/  @!UP1 UIADD3 UR24, UPT, UPT, UR7, 0x4400, URZ ;  /* 0x0000440007189890 */ /* 0x000fe2000fffe0ff */
[----:B------:R-:W-:Y:S01]  /*46e0*/  VOTEU.ALL UP1, P4 ;  /* 0x0000000000ff7886 */ /* 0x000fe20002020000 */
[----:B------:R-:W-:Y:S03]  /*46f0*/  UPRMT UR14, UR37, 0x654, UR25 ;  /* 0x00000654250e7896 */ /* 0x000fe60008000019 */
        /* <DEDUP_REMOVED lines=13> */
.L_x_197:
[----:B------:R-:W-:Y:S01]  /*47d0*/  @!P4 R2UR UR9, R8 ;  /* 0x000000000809c2ca */ /* 0x000fe200000e0000 */
[----:B------:R-:W-:Y:S01]  /*47e0*/  VOTEU.ALL UP1, P4 ;  /* 0x0000000000ff7886 */ /* 0x000fe20002020000 */
[----:B------:R-:W-:Y:S01]  /*47f0*/  @!P4 R2UR UR8, R2 ;  /* 0x000000000208c2ca */ /* 0x000fe200000e0000 */
[----:B-1----:R-:W-:Y:S01]  /*4800*/  @!P4 IMAD.MOV.U32 R0, RZ, RZ, 0x2000 ;  /* 0x00002000ff00c424 */ /* 0x002fe200078e00ff */
[----:B------:R-:W-:Y:S01]  /*4810*/  UMOV UR19, UR43 ;  /* 0x0000002b00137c82 */ /* 0x000fe20008000000 */
[----:B------:R-:W-:Y:S01]  /*4820*/  UMOV UR20, UR36 ;  /* 0x0000002400147c82 */ /* 0x000fe20008000000 */
[----:B------:R-:W-:Y:S01]  /*4830*/  @!UP1 UIADD3 UR18, UPT, UPT, UR42, 0x60, URZ ;  /* 0x000000602a129890 */ /* 0x000fe2000fffe0ff */
[----:B------:R-:W-:Y:S01]  /*4840*/  SHF.L.U32 R14, RZ, 0x1f, RZ ;  /* 0x0000001fff0e7819 */ /* 0x000fe200000006ff */
        /* <DEDUP_REMOVED lines=16> */
.L_x_199:
[----:B------:R-:W-:Y:S01]  /*4950*/  @!P4 R2UR UR9, R8 ;  /* 0x000000000809c2ca */ /* 0x000fe200000e0000 */
[----:B------:R-:W-:Y:S01]  /*4960*/  VOTEU.ALL UP1, P4 ;  /* 0x0000000000ff7886 */ /* 0x000fe20002020000 */
[----:B------:R-:W-:Y:S01]  /*4970*/  @!P4 R2UR UR8, R2 ;  /* 0x000000000208c2ca */ /* 0x000fe200000e0000 */
[----:B-1----:R-:W-:Y:S01]  /*4980*/  @!P4 IMAD.MOV.U32 R0, RZ, RZ, 0x2000 ;  /* 0x00002000ff00c424 */ /* 0x002fe200078e00ff */
[----:B------:R-:W-:Y:S01]  /*4990*/  UMOV UR18, 0x0 ;  /* 0x0000000000127882 */ /* 0x000fe20000000000 */
[----:B------:R-:W-:Y:S01]  /*49a0*/  UMOV UR19, 0x10000000 ;  /* 0x1000000000137882 */ /* 0x000fe20000000000 */
[----:B------:R-:W-:Y:S01]  /*49b0*/  @!UP1 UIADD3 UR10, UPT, UPT, UR42, 0x80, URZ ;  /* 0x000000802a0a9890 */ /* 0x000fe2000fffe0ff */
[----:B------:R-:W-:Y:S01]  /*49c0*/  UMOV UR11, UR43 ;  /* 0x0000002b000b7c82 */ /* 0x000fe20008000000 */
[----:B------:R-:W-:Y:S05]  /*49d0*/  UMOV UR12, UR36 ;  /* 0x00000024000c7c82 */ /* 0x000fea0008000000 */
[----:B------:R-:W-:Y:S01]  /*49e0*/  IMAD.U32 R8, RZ, RZ, UR9 ;  /* 0x00000009ff087e24 */ /* 0x000fe2000f8e00ff */
[----:B------:R-:W-:Y:S01]  /*49f0*/  UMOV UR9, UR41 ;  /* 0x0000002900097c82 */ /* 0x000fe20008000000 */
[----:B------:R-:W-:Y:S01]  /*4a00*/  IMAD.U32 R9, RZ, RZ, UR8 ;  /* 0x00000008ff097e24 */ /* 0x000fe2000f8e00ff */
[----:B------:R-:W-:Y:S02]  /*4a10*/  @!UP1 UIADD3 UR8, UPT, UPT, UR7, 0x400, URZ ;  /* 0x0000040007089890 */ /* 0x000fe4000fffe0ff */
[----:B------:R-:W-:Y:S01]  /*4a20*/  @!P4 R2UR UR22, R8 ;  /* 0x000000000816c2ca */ /* 0x000fe200000e0000 */
[----:B------:R-:W-:Y:S01]  /*4a30*/  VOTEU.ALL UP1, P4 ;  /* 0x0000000000ff7886 */ /* 0x000fe20002020000 */
        /* <DEDUP_REMOVED lines=8> */
.L_x_201:
        /* <DEDUP_REMOVED lines=23> */
.L_x_203:
[----:B------:R-:W2:Y:S01]  /*4c30*/  LDC.64 R12, c[0x0][0xb18] ;  /* 0x0002c600ff0c7b82 */ /* 0x000ea20000000a00 */
[----:B------:R-:W-:Y:S01]  /*4c40*/  @!P4 R2UR UR8, R2 ;  /* 0x000000000208c2ca */ /* 0x000fe200000e0000 */
[----:B------:R-:W-:Y:S01]  /*4c50*/  VOTEU.ALL UP1, P4 ;  /* 0x0000000000ff7886 */ /* 0x000fe20002020000 */
[----:B------:R-:W-:Y:S01]  /*4c60*/  @!P4 R2UR UR9, R8 ;  /* 0x000000000809c2ca */ /* 0x000fe200000e0000 */
[----:B-1----:R-:W-:Y:S01]  /*4c70*/  @!P4 IMAD.MOV.U32 R0, RZ, RZ, 0x2000 ;  /* 0x00002000ff00c424 */ /* 0x002fe200078e00ff */
[----:B------:R-:W-:Y:S03]  /*4c80*/  UMOV UR18, 0x0 ;  /* 0x0000000000127882 */ /* 0x000fe60000000000 */
[----:B------:R-:W1:Y:S01]  /*4c90*/  @!P1 LDC R2, c[0x0][0xb0c] ;  /* 0x0002c300ff029b82 */ /* 0x000e620000000800 */
[----:B------:R-:W-:Y:S01]  /*4ca0*/  @!UP1 UIADD3 UR10, UPT, UPT, UR42, 0xc0, URZ ;  /* 0x000000c02a0a9890 */ /* 0x000fe2000fffe0ff */
[----:B------:R-:W-:Y:S01]  /*4cb0*/  @P3 SHF.R.U32.HI R27, RZ, 0x10, R21 ;  /* 0x00000010ff1b3819 */ /* 0x000fe20000011615 */
[----:B------:R-:W-:Y:S01]  /*4cc0*/  UMOV UR19, 0x10000000 ;  /* 0x1000000000137882 */ /* 0x000fe20000000000 */
[----:B------:R-:W-:Y:S01]  /*4cd0*/  UMOV UR11, UR43 ;  /* 0x0000002b000b7c82 */ /* 0x000fe20008000000 */
[----:B------:R-:W-:Y:S01]  /*4ce0*/  UMOV UR12, UR36 ;  /* 0x00000024000c7c82 */ /* 0x000fe20008000000 */
[----:B------:R-:W-:Y:S02]  /*4cf0*/  VIADD R29, R29, 0x1 ;  /* 0x000000011d1d7836 */ /* 0x000fe40000000000 */
[----:B------:R-:W-:Y:S01]  /*4d00*/  IMAD.U32 R9, RZ, RZ, UR8 ;  /* 0x00000008ff097e24 */ /* 0x000fe2000f8e00ff */
[----:B------:R-:W-:Y:S01]  /*4d10*/  @!UP1 UIADD3 UR8, UPT, UPT, UR7, 0x4400, URZ ;  /* 0x0000440007089890 */ /* 0x000fe2000fffe0ff */
[----:B------:R-:W-:Y:S01]  /*4d20*/  IMAD.U32 R8, RZ, RZ, UR9 ;  /* 0x00000009ff087e24 */ /* 0x000fe2000f8e00ff */
[----:B------:R-:W-:Y:S01]  /*4d30*/  VOTEU.ALL UP1, P4 ;  /* 0x0000000000ff7886 */ /* 0x000fe20002020000 */
[----:B------:R-:W-:Y:S01]  /*4d40*/  UMOV UR9, UR25 ;  /* 0x0000001900097c82 */ /* 0x000fe20008000000 */
[----:B------:R-:W-:Y:S02]  /*4d50*/  @!P4 R2UR UR21, R9 ;  /* 0x000000000915c2ca */ /* 0x000fe400000e0000 */
[----:B------:R-:W-:Y:S02]  /*4d60*/  @!P4 R2UR UR20, R8 ;  /* 0x000000000814c2ca */ /* 0x000fe400000e0000 */
[----:B------:R-:W3:Y:S11]  /*4d70*/  LDC.64 R8, c[0x0][0xb10] ;  /* 0x0002c400ff087b82 */ /* 0x000ef60000000a00 */
[----:B------:R1:W-:Y:S01]  /*4d80*/  @!UP1 UTMALDG.3D [UR8], [UR20], desc[UR18] ;  /* 0x00001208140095b4 */ /* 0x0003e20008011000 */
[----:B------:R5:W-:Y:S01]  /*4d90*/  @!P4 SYNCS.ARRIVE.TRANS64.RED.A0TR RZ, [UR7+0x30], R0 ;  /* 0x00003000ffffc9a7 */ /* 0x000be20008300407 */
[C---:B---3--:R-:W-:Y:S01]  /*4da0*/  @!P1 IMAD.HI.U32 R8, R11.reuse, R8, RZ ;  /* 0x000000080b089227 */ /* 0x048fe200078e00ff */
[----:B--2---:R-:W-:Y:S02]  /*4db0*/  @!P1 ISETP.NE.AND P0, PT, R12, 0x1, PT ;  /* 0x000000010c00980c */ /* 0x004fe40003f05270 */
[----:B-1----:R-:W-:Y:S01]  /*4dc0*/  @!P1 ISETP.NE.AND P2, PT, R2, 0x1, PT ;  /* 0x000000010200980c */ /* 0x002fe20003f45270 */
[----:B------:R-:W-:Y:S01]  /*4dd0*/  SYNCS.ARRIVE.TRANS64.RED.A1T0 RZ, [UR14], RZ ;  /* 0x000000ffffff79a7 */ /* 0x000fe2000810040e */
[C---:B------:R-:W-:Y:S01]  /*4de0*/  @!P1 IMAD.HI.U32 R13, R10.reuse, R13, RZ ;  /* 0x0000000d0a0d9227 */ /* 0x040fe200078e00ff */
[----:B------:R-:W-:Y:S04]  /*4df0*/  @!P1 SHF.R.U32.HI R8, RZ, R9, R8 ;  /* 0x00000009ff089219 */ /* 0x000fe80000011608 */
[----:B------:R-:W-:Y:S01]  /*4e00*/  @!P1 SEL R8, R11, R8, !P2 ;  /* 0x000000080b089207 */ /* 0x000fe20005000000 */
[----:B------:R-:W1:Y:S01]  /*4e10*/  SYNCS.PHASECHK.TRANS64.TRYWAIT P5, [UR7+0x58], R14 ;  /* 0x0000580eff0075a7 */ /* 0x000e6200080a1107 */
[----:B-----5:R-:W2:Y:S02]  /*4e20*/  @!P1 LDC R0, c[0x0][0xb20] ;  /* 0x0002c800ff009b82 */ /* 0x020ea40000000800 */
[----:B--2---:R-:W-:Y:S04]  /*4e30*/  @!P1 SHF.R.U32.HI R0, RZ, R0, R13 ;  /* 0x00000000ff009219 */ /* 0x004fe8000001160d */
[----:B------:R-:W-:Y:S05]  /*4e40*/  @!P1 SEL R9, R10, R0, !P0 ;  /* 0x000000000a099207 */ /* 0x000fea0004000000 */
[----:B------:R-:W-:Y:S02]  /*4e50*/  @!P1 IMAD.IADD R0, R9, 0x1, -R8 ;  /* 0x0000000109009824 */ /* 0x000fe400078e0a08 */
[----:B------:R-:W-:Y:S02]  /*4e60*/  @!P1 IMAD.IADD R8, R8, 0x1, -R9 ;  /* 0x0000000108089824 */ /* 0x000fe400078e0a09 */
[----:B------:R-:W-:Y:S02]  /*4e70*/  @!P1 IMAD R11, R0, R2, R11 ;  /* 0x00000002000b9224 */ /* 0x000fe400078e020b */
[----:B------:R-:W-:Y:S01]  /*4e80*/  @!P1 IMAD R10, R8, R12, R10 ;  /* 0x0000000c080a9224 */ /* 0x000fe200078e020a */
[----:B-1----:R-:W-:Y:S06]  /*4e90*/  @!P5 BRA `(.L_x_79) ;  /* 0x0000006800c0d947 */ /* 0x002fec0003800000 */
.L_x_205:
[----:B------:R-:W-:Y:S01]  /*4ea0*/  @!P4 IADD3 R2, P0, PT, R30, 0x580, RZ ;  /* 0x000005801e02c810 */ /* 0x000fe20007f1e0ff */
[----:B------:R-:W-:Y:S01]  /*4eb0*/  VOTEU.ALL UP1, P4 ;  /* 0x0000000000ff7886 */ /* 0x000fe20002020000 */
[----:B------:R-:W-:Y:S01]  /*4ec0*/  UMOV UR18, 0x0 ;  /* 0x0000000000127882 */ /* 0x000fe20000000000 */
[----:B------:R-:W-:Y:S01]  /*4ed0*/  UMOV UR19, 0x10000000 ;  /* 0x1000000000137882 */ /* 0x000fe20000000000 */
[----:B------:R-:W-:Y:S01]  /*4ee0*/  @!P4 R2UR UR9, R2 ;  /* 0x000000000209c2ca */ /* 0x000fe200000e0000 */
[----:B-1----:R-:W-:Y:S01]  /*4ef0*/  @!P4 IMAD.X R0, RZ, RZ, R31, P0 ;  /* 0x000000ffff00c224 */ /* 0x002fe200000e061f */
[----:B------:R-:W-:Y:S01]  /*4f00*/  @!UP1 UIADD3 UR10, UPT, UPT, UR42, 0xe0, URZ ;  /* 0x000000e02a0a9890 */ /* 0x000fe2000fffe0ff */
[----:B------:R-:W-:Y:S01]  /*4f10*/  ISETP.NE.AND P0, PT, R29, 0x2, PT ;  /* 0x000000021d00780c */ /* 0x000fe20003f05270 */
[----:B------:R-:W-:Y:S01]  /*4f20*/  UMOV UR11, UR43 ;  /* 0x0000002b000b7c82 */ /* 0x000fe20008000000 */
[----:B------:R-:W-:Y:S01]  /*4f30*/  UMOV UR12, UR36 ;  /* 0x00000024000c7c82 */ /* 0x000fe20008000000 */
[----:B------:R-:W-:Y:S01]  /*4f40*/  @!P4 R2UR UR8, R0 ;  /* 0x000000000008c2ca */ /* 0x000fe200000e0000 */
[----:B------:R-:W-:Y:S01]  /*4f50*/  IMAD.IADD R14, R10, 0x1, R62 ;  /* 0x000000010a0e7824 */ /* 0x000fe200078e023e */
[----:B------:R-:W-:Y:S01]  /*4f60*/  @P3 R2UR UR36, R27 ;  /* 0x000000001b2432ca */ /* 0x000fe200000e0000 */
[----:B------:R-:W-:Y:S01]  /*4f70*/  IMAD.IADD R15, R11, 0x1, R63 ;  /* 0x000000010b0f7824 */ /* 0x000fe200078e023f */
[----:B------:R-:W-:Y:S02]  /*4f80*/  SEL R0, RZ, 0x1, P0 ;  /* 0x00000001ff007807 */ /* 0x000fe40000000000 */
[----:B------:R-:W-:Y:S01]  /*4f90*/  SEL R29, R29, RZ, P0 ;  /* 0x000000ff1d1d7207 */ /* 0x000fe20000000000 */
[----:B------:R-:W-:Y:S01]  /*4fa0*/  IMAD.U32 R8, RZ, RZ, UR9 ;  /* 0x00000009ff087e24 */ /* 0x000fe2000f8e00ff */
[----:B------:R-:W-:Y:S01]  /*4fb0*/  UMOV UR9, UR17 ;  /* 0x0000001100097c82 */ /* 0x000fe20008000000 */
[----:B------:R-:W-:Y:S03]  /*4fc0*/  LOP3.LUT R28, R28, R0, RZ, 0x3c, !PT ;  /* 0x000000001c1c7212 */ /* 0x000fe600078e3cff */
[----:B------:R-:W-:Y:S01]  /*4fd0*/  @!P4 R2UR UR14, R8 ;  /* 0x00000000080ec2ca */ /* 0x000fe200000e0000 */
[----:B------:R-:W-:Y:S01]  /*4fe0*/  IMAD.U32 R9, RZ, RZ, UR8 ;  /* 0x00000008ff097e24 */ /* 0x000fe2000f8e00ff */
[----:B------:R-:W-:Y:S01]  /*4ff0*/  @!UP1 UIADD3 UR8, UPT, UPT, UR7, 0x6400, URZ ;  /* 0x0000640007089890 */ /* 0x000fe2000fffe0ff */
[----:B------:R-:W-:Y:S03]  /*5000*/  VOTEU.ALL UP1, P4 ;  /* 0x0000000000ff7886 */ /* 0x000fe60002020000 */
[----:B------:R-:W-:Y:S11]  /*5010*/  @!P4 R2UR UR15, R9 ;  /* 0x00000000090fc2ca */ /* 0x000ff600000e0000 */
[----:B------:R-:W-:Y:S02]  /*5020*/  @!UPT UIADD3 URZ, UPT, UPT, URZ, URZ, URZ ;  /* 0x000000fffffff290 */ /* 0x000fe4000fffe0ff */
[----:B------:R2:W-:Y:S01]  /*5030*/  @!UP1 UTMALDG.3D [UR8], [UR14], desc[UR18] ;  /* 0x000012080e0095b4 */ /* 0x0005e20008011000 */
[----:B------:R2:W-:Y:S01]  /*5040*/  @!P4 SYNCS.ARRIVE.TRANS64.RED.A0TR RZ, [UR7+0x38], R25 ;  /* 0x00003819ffffc9a7 */ /* 0x0005e20008300407 */
[----:B------:R-:W-:Y:S01]  /*5050*/  UPLOP3.LUT UP1, UPT, UPT, UPT, UPT, 0x80, 0x8 ;  /* 0x000000000008789c */ /* 0x000fe20003f2f070 */
[----:B------:R-:W-:Y:S01]  /*5060*/  SYNCS.ARRIVE.TRANS64.RED.A1T0 RZ, [UR13], RZ ;  /* 0x000000ffffff79a7 */ /* 0x000fe2000810040d */
[----:B------:R-:W-:Y:S09]  /*5070*/  @P3 BRA `(.L_x_80) ;  /* 0xffffffec002c3947 */ /* 0x000ff2000383ffff */
[----:B------:R-:W1:Y:S02]  /*5080*/  SYNCS.PHASECHK.TRANS64.TRYWAIT P0, [UR7+0x40], R32 ;  /* 0x00004020ff0075a7 */ /* 0x000e640008001107 */
[----:B-1----:R-:W-:Y:S05]  /*5090*/  @!P0 BRA `(.L_x_81) ;  /* 0x0000006800588947 */ /* 0x002fea0003800000 */
.L_x_207:
[----:B------:R-:W3:Y:S02]  /*50a0*/  SYNCS.PHASECHK.TRANS64.TRYWAIT P0, [UR7+0x48], R32 ;  /* 0x00004820ff0075a7 */ /* 0x000ee40008001107 */
[----:B---3--:R-:W-:Y:S05]  /*50b0*/  @!P0 BRA `(.L_x_82) ;  /* 0x0000006800688947 */ /* 0x008fea0003800000 */
.L_x_209:
[----:B------:R-:W3:Y:S01]  /*50c0*/  SYNCS.PHASECHK.TRANS64.TRYWAIT P0, [UR7+0x50], R32 ;  /* 0x00005020ff0075a7 */ /* 0x000ee20008001107 */
[----:B-1----:R-:W-:Y:S01]  /*50d0*/  HFMA2 R0, -RZ, RZ, 0, 5.9604644775390625e-08 ;  /* 0x00000001ff007431 */ /* 0x002fe200000001ff */
[----:B---3--:R-:W-:Y:S06]  /*50e0*/  @!P0 BRA `(.L_x_83) ;  /* 0x0000006800748947 */ /* 0x008fec0003800000 */
.L_x_211:
[----:B-1----:R-:W-:Y:S02]  /*50f0*/  MOV R2, UR7 ;  /* 0x0000000700027c02 */ /* 0x002fe40008000f00 */
[----:B------:R-:W-:-:S07]  /*5100*/  SHF.L.U32 R0, R0, 0x1f, RZ ;  /* 0x0000001f00007819 */ /* 0x000fce00000006ff */
.L_x_84:
[----:B-1----:R1:W3:Y:S02]  /*5110*/  SYNCS.PHASECHK.TRANS64.TRYWAIT P0, [R2+URZ+0x58], R0 ;  /* 0x00005800020075a7 */ /* 0x0022e400080011ff */
[----:B---3--:R-:W-:Y:S05]  /*5120*/  @!P0 NANOSLEEP.SYNCS 0x989680 ;  /* 0x009896800000895d */ /* 0x008fea0003900000 */
[----:B------:R-:W3:Y:S02]  /*5130*/  @!P0 SYNCS.PHASECHK.TRANS64 P0, [R2+URZ+0x58], R0 ;  /* 0x00005800020085a7 */ /* 0x000ee400080010ff */
[----:B--23--:R-:W-:Y:S05]  /*5140*/  @P0 EXIT ;  /* 0x000000000000094d */ /* 0x00cfea0003800000 */
[----:B------:R-:W-:Y:S05]  /*5150*/  BRA `(.L_x_84) ;  /* 0xfffffffc00ec7947 */ /* 0x000fea000383ffff */
.L_x_65:
[----:B------:R-:W-:-:S06]  /*5160*/  UISETP.GE.AND UP1, UPT, UR8, 0x4, UPT ;  /* 0x000000040800788c */ /* 0x000fcc000bf26270 */
[----:B------:R-:W-:-:S13]  /*5170*/  PLOP3.LUT P0, PT, PT, PT, UP1, 0x80, 0x8 ;  /* 0x000000000008781c */ /* 0x000fda0003f0f018 */
[----:B------:R-:W-:Y:S05]  /*5180*/  @!P0 EXIT ;  /* 0x000000000000894d */ /* 0x000fea0003800000 */
[----:B------:R-:W-:Y:S01]  /*5190*/  BAR.SYNC.DEFER_BLOCKING 0x6, 0xa0 ;  /* 0x0182800000007b1d */ /* 0x000fe20000010000 */
[C---:B------:R-:W-:Y:S01]  /*51a0*/  IMAD.SHL.U32 R4, R76.reuse, 0x20, RZ ;  /* 0x000000204c047824 */ /* 0x040fe200078e00ff */
[C---:B------:R-:W-:Y:S01]  /*51b0*/  R2P PR, R76.reuse, 0x6 ;  /* 0x000000064c007804 */ /* 0x040fe20000000000 */
[C---:B------:R-:W-:Y:S01]  /*51c0*/  IMAD.SHL.U32 R68, R76.reuse, 0x4, RZ ;  /* 0x000000044c447824 */ /* 0x040fe200078e00ff */
[----:B------:R-:W-:Y:S01]  /*51d0*/  CS2R R72, SRZ ;  /* 0x0000000000487805 */ /* 0x000fe2000001ff00 */
[----:B------:R-:W-:Y:S01]  /*51e0*/  IMAD.U32 R32, R76, 0x10000, RZ ;  /* 0x000100004c207824 */ /* 0x000fe200078e00ff */
[----:B------:R-:W-:Y:S02]  /*51f0*/  UMOV UR48, 0x400 ;  /* 0x0000040000307882 */ /* 0x000fe40000000000 */
[----:B------:R-:W1:Y:S01]  /*5200*/  LDC R67, c[0x0][0x370] ;  /* 0x0000dc00ff437b82 */ /* 0x000e620000000800 */
[----:B------:R-:W-:Y:S01]  /*5210*/  ULEA UR48, UR37, UR48, 0x18 ;  /* 0x0000003025307291 */ /* 0x000fe2000f8ec0ff */
[----:B------:R-:W-:Y:S01]  /*5220*/  LOP3.LUT R3, R4, 0xe0, RZ, 0xc0, !PT ;  /* 0x000000e004037812 */ /* 0x000fe200078ec0ff */
[----:B------:R-:W-:Y:S01]  /*5230*/  IMAD.SHL.U32 R2, R76, 0x10, RZ ;  /* 0x000000104c027824 */ /* 0x000fe200078e00ff */
[----:B------:R-:W-:Y:S01]  /*5240*/  LOP3.LUT R4, R4, 0x100, RZ, 0xc0, !PT ;  /* 0x0000010004047812 */ /* 0x000fe200078ec0ff */
[----:B------:R-:W-:Y:S01]  /*5250*/  UIADD3 UR4, UPT, UPT, UR48, 0x400, URZ ;  /* 0x0000040030047890 */ /* 0x000fe2000fffe0ff */
[----:B------:R-:W-:Y:S01]  /*5260*/  LOP3.LUT R68, R3, 0x1c, R68, 0xf8, !PT ;  /* 0x0000001c03447812 */ /* 0x000fe200078ef844 */
[----:B------:R-:W-:Y:S01]  /*5270*/  IMAD.MOV.U32 R75, RZ, RZ, 0x10 ;  /* 0x00000010ff4b7424 */ /* 0x000fe200078e00ff */
[----:B------:R-:W2:Y:S01]  /*5280*/  LDC R28, c[0x0][0xb0c] ;  /* 0x0002c300ff1c7b82 */ /* 0x000ea20000000800 */
[----:B------:R-:W-:Y:S01]  /*5290*/  SHF.R.U32.HI R3, RZ, 0x2, R76 ;  /* 0x00000002ff037819 */ /* 0x000fe2000001164c */
[----:B------:R-:W-:Y:S01]  /*52a0*/  IMAD.MOV.U32 R74, RZ, RZ, 0x20 ;  /* 0x00000020ff4a7424 */ /* 0x000fe200078e00ff */
[----:B------:R-:W-:Y:S01]  /*52b0*/  LOP3.LUT R32, R32, 0x600000, RZ, 0xc0, !PT ;  /* 0x0060000020207812 */ /* 0x000fe200078ec0ff */
[----:B------:R-:W-:Y:S01]  /*52c0*/  IMAD.MOV.U32 R31, RZ, RZ, RZ ;  /* 0x000000ffff1f7224 */ /* 0x000fe200078e00ff */
[----:B------:R-:W-:Y:S01]  /*52d0*/  LOP3.LUT R2, R4, 0x600, R2, 0xf8, !PT ;  /* 0x0000060004027812 */ /* 0x000fe200078ef802 */
[----:B------:R-:W-:Y:S01]  /*52e0*/  IMAD.MOV.U32 R79, RZ, RZ, RZ ;  /* 0x000000ffff4f7224 */ /* 0x000fe200078e00ff */
[----:B------:R-:W-:Y:S01]  /*52f0*/  LOP3.LUT R68, R68, 0x4, R3, 0x78, !PT ;  /* 0x0000000444447812 */ /* 0x000fe200078e7803 */
[----:B------:R-:W4:Y:S01]  /*5300*/  LDC R65, c[0x0][0xb20] ;  /* 0x0002c800ff417b82 */ /* 0x000f220000000800 */
[----:B------:R-:W3:Y:S01]  /*5310*/  LDS R0, [UR48+0x120] ;  /* 0x00012030ff007984 */ /* 0x000ee20008000800 */
[----:B------:R-:W-:Y:S01]  /*5320*/  LOP3.LUT R76, R76, 0x60, RZ, 0xc0, !PT ;  /* 0x000000604c4c7812 */ /* 0x000fe200078ec0ff */
[----:B------:R-:W-:Y:S01]  /*5330*/  IMAD.U32 R70, RZ, RZ, UR4 ;  /* 0x00000004ff467e24 */ /* 0x000fe2000f8e00ff */
[----:B------:R-:W-:Y:S01]  /*5340*/  LOP3.LUT R68, R2, R68, RZ, 0xfc, !PT ;  /* 0x0000004402447212 */ /* 0x000fe200078efcff */
[----:B------:R-:W1:Y:S01]  /*5350*/  LDCU.64 UR52, c[0x0][0x348] ;  /* 0x00006900ff3477ac */ /* 0x000e620008000a00 */
[----:B------:R-:W-:-:S02]  /*5360*/  SEL R75, R75, 0xfffffff0, !P2 ;  /* 0xfffffff04b4b7807 */ /* 0x000fc40005000000 */
[----:B------:R-:W1:Y:S01]  /*5370*/  LDC R27, c[0x0][0xb30] ;  /* 0x0002cc00ff1b7b82 */ /* 0x000e620000000800 */
[----:B------:R-:W-:Y:S01]  /*5380*/  SEL R74, R74, 0xffffffe0, !P1 ;  /* 0xffffffe04a4a7807 */ /* 0x000fe20004800000 */
[----:B------:R-:W1:Y:S01]  /*5390*/  LDCU.64 UR38, c[0x0][0x888] ;  /* 0x00011100ff2677ac */ /* 0x000e620008000a00 */
[----:B------:R-:W1:Y:S05]  /*53a0*/  LDCU.64 UR44, c[0x0][0x890] ;  /* 0x00011200ff2c77ac */ /* 0x000e6a0008000a00 */
[----:B------:R-:W1:Y:S01]  /*53b0*/  LDC.64 R60, c[0x0][0xb10] ;  /* 0x0002c400ff3c7b82 */ /* 0x000e620000000a00 */
[----:B------:R-:W-:Y:S01]  /*53c0*/  UMOV UR49, URZ ;  /* 0x000000ff00317c82 */ /* 0x000fe20008000000 */
[----:B------:R-:W-:-:S06]  /*53d0*/  UMOV UR51, URZ ;  /* 0x000000ff00337c82 */ /* 0x000fcc0008000000 */
[----:B------:R-:W1:Y:S08]  /*53e0*/  LDC.64 R24, c[0x0][0xb18] ;  /* 0x0002c600ff187b82 */ /* 0x000e700000000a00 */
[----:B------:R-:W1:Y:S08]  /*53f0*/  LDC.64 R22, c[0x0][0xb28] ;  /* 0x0002ca00ff167b82 */ /* 0x000e700000000a00 */
[----:B------:R-:W1:Y:S01]  /*5400*/  LDC.64 R58, c[0x0][0x8b0] ;  /* 0x00022c00ff3a7b82 */ /* 0x000e620000000a00 */
[----:B---3--:R-:W-:-:S07]  /*5410*/  IMAD.IADD R32, R0, 0x1, R32 ;  /* 0x0000000100207824 */ /* 0x008fce00078e0220 */
[----:B------:R-:W3:Y:S08]  /*5420*/  LDC.64 R56, c[0x0][0x8a8] ;  /* 0x00022a00ff387b82 */ /* 0x000ef00000000a00 */
[----:B--2-4-:R-:W1:Y:S02]  /*5430*/  LDC R66, c[0x0][0x374] ;  /* 0x0000dd00ff427b82 */ /* 0x014e640000000800 */
.L_x_160:
[C---:B------:R-:W-:Y:S02]  /*5440*/  LEA R0, R79.reuse, UR48, 0x3 ;  /* 0x000000304f007c11 */ /* 0x040fe4000f8e18ff */
[----:B------:R-:W-:Y:S02]  /*5450*/  SHF.L.U32 R2, R72, 0x1f, RZ ;  /* 0x0000001f48027819 */ /* 0x000fe400000006ff */
[----:B------:R-:W-:Y:S02]  /*5460*/  LEA R16, R79, UR48, 0x4 ;  /* 0x000000304f107c11 */ /* 0x000fe4000f8e20ff */
[----:B------:R-:W2:Y:S02]  /*5470*/  SYNCS.PHASECHK.TRANS64.TRYWAIT P0, [R0+URZ+0x70], R2 ;  /* 0x00007002000075a7 */ /* 0x000ea400080011ff */
[----:B--2---:R-:W-:Y:S05]  /*5480*/  @!P0 BRA `(.L_x_85) ;  /* 0x0000006400a48947 */ /* 0x004fea0003800000 */
.L_x_212:
[----:B------:R-:W4:Y:S01]  /*5490*/  LDC.64 R10, c[0x0][0xb10] ;  /* 0x0002c400ff0a7b82 */ /* 0x000f220000000a00 */
[----:B------:R-:W3:Y:S01]  /*54a0*/  LDS.128 R16, [R16+0x100] ;  /* 0x0001000010107984 */ /* 0x000ee20000000c00 */
[----:B-1----:R-:W-:Y:S01]  /*54b0*/  ISETP.NE.AND P1, PT, R27, 0x1, PT ;  /* 0x000000011b00780c */ /* 0x002fe20003f25270 */
[----:B--2---:R-:W-:Y:S01]  /*54c0*/  VIADD R0, R0, 0x80 ;  /* 0x0000008000007836 */ /* 0x004fe20000000000 */
[----:B------:R-:W-:Y:S04]  /*54d0*/  ISETP.GE.AND P0, PT, R26, 0x1, PT ;  /* 0x000000011a00780c */ /* 0x000fe80003f06270 */
[----:B------:R-:W1:Y:S01]  /*54e0*/  LDC.64 R8, c[0x0][0xb18] ;  /* 0x0002c600ff087b82 */ /* 0x000e620000000a00 */
[----:B------:R-:W-:Y:S01]  /*54f0*/  PRMT R0, RZ, 0x654, R0 ;  /* 0x00000654ff007816 */ /* 0x000fe20000000000 */
[----:B------:R-:W-:Y:S01]  /*5500*/  @!PT LDS RZ, [RZ] ;  /* 0x00000000fffff984 */ /* 0x000fe20000000800 */
[----:B------:R-:W-:Y:S01]  /*5510*/  @!PT LDS RZ, [RZ] ;  /* 0x00000000fffff984 */ /* 0x000fe20000000800 */
[----:B------:R-:W-:Y:S01]  /*5520*/  @!PT LDS RZ, [RZ] ;  /* 0x00000000fffff984 */ /* 0x000fe20000000800 */
[----:B------:R-:W-:Y:S01]  /*5530*/  @!PT LDS RZ, [RZ] ;  /* 0x00000000fffff984 */ /* 0x000fe20000000800 */
[----:B------:R2:W-:Y:S06]  /*5540*/  MEMBAR.ALL.CTA ;  /* 0x0000000000007992 */ /* 0x0005ec0000008000 */
[----:B--2---:R-:W2:Y:S01]  /*5550*/  FENCE.VIEW.ASYNC.S ;  /* 0x00000000000073c6 */ /* 0x004ea20000000000 */
[----:B------:R-:W1:Y:S08]  /*5560*/  @!P1 LDC R12, c[0x0][0xb20] ;  /* 0x0002c800ff0c9b82 */ /* 0x000e700000000800 */
[----:B------:R-:W1:Y:S01]  /*5570*/  @!P1 LDC R7, c[0x0][0xb0c] ;  /* 0x0002c300ff079b82 */ /* 0x000e620000000800 */
[----:B--2---:R2:W-:Y:S01]  /*5580*/  SYNCS.ARRIVE.TRANS64.RED.A1T0 RZ, [R0+URZ], RZ ;  /* 0x000000ff00ff79a7 */ /* 0x0045e200081004ff */
[----:B---3--:R-:W-:Y:S04]  /*5590*/  LOP3.LUT P4, RZ, R18, 0x1, RZ, 0xc0, !PT ;  /* 0x0000000112ff7812 */ /* 0x008fe8000788c0ff */
[----:B------:R-:W-:Y:S09]  /*55a0*/  P2R R77, PR, RZ, 0x10 ;  /* 0x00000010ff4d7803 */ /* 0x000ff20000000000 */
[----:B------:R-:W-:Y:S02]  /*55b0*/  @P4 MOV R30, R16 ;  /* 0x00000010001e4202 */ /* 0x000fe40000000f00 */
[----:B------:R-:W-:Y:S01]  /*55c0*/  @P4 LOP3.LUT R29, R17, 0xffff, RZ, 0xc0, !PT ;  /* 0x0000ffff111d4812 */ /* 0x000fe200078ec0ff */
[----:B--2-4-:R-:W-:Y:S06]  /*55d0*/  @!P0 BRA `(.L_x_86) ;  /* 0x0000000000a48947 */ /* 0x014fec0003800000 */
[----:B------:R-:W-:Y:S01]  /*55e0*/  IMAD.HI.U32 R0, R66, R25, RZ ;  /* 0x0000001942007227 */ /* 0x000fe200078e00ff */
[----:B------:R-:W-:Y:S02]  /*55f0*/  ISETP.NE.AND P0, PT, R24, 0x1, PT ;  /* 0x000000011800780c */ /* 0x000fe40003f05270 */
[----:B------:R-:W-:Y:S01]  /*5600*/  ISETP.NE.AND P2, PT, R26, 0x1, PT ;  /* 0x000000011a00780c */ /* 0x000fe20003f45270 */
[----:B------:R-:W-:Y:S01]  /*5610*/  IMAD.HI.U32 R4, R67, R60, RZ ;  /* 0x0000003c43047227 */ /* 0x000fe200078e00ff */
[----:B------:R-:W-:Y:S02]  /*5620*/  SHF.R.U32.HI R0, RZ, R65, R0 ;  /* 0x00000041ff007219 */ /* 0x000fe40000011600 */
[----:B------:R-:W-:Y:S01]  /*5630*/  ISETP.NE.AND P3, PT, R28, 0x1, PT ;  /* 0x000000011c00780c */ /* 0x000fe20003f65270 */
[----:B------:R-:W-:Y:S01]  /*5640*/  IMAD.HI.U32 R6, R29, R25, RZ ;  /* 0x000000191d067227 */ /* 0x000fe200078e00ff */
[-C--:B------:R-:W-:Y:S02]  /*5650*/  SHF.R.U32.HI R4, RZ, R61.reuse, R4 ;  /* 0x0000003dff047219 */ /* 0x080fe40000011604 */
[----:B------:R-:W-:Y:S01]  /*5660*/  SEL R0, R66, R0, !P0 ;  /* 0x0000000042007207 */ /* 0x000fe20004000000 */
[----:B------:R-:W-:Y:S01]  /*5670*/  IMAD.HI.U32 R5, R30, R60, RZ ;  /* 0x0000003c1e057227 */ /* 0x000fe200078e00ff */
[----:B------:R-:W-:Y:S03]  /*5680*/  SEL R4, R67, R4, !P3 ;  /* 0x0000000443047207 */ /* 0x000fe60005800000 */
[-C--:B------:R-:W-:Y:S01]  /*5690*/  IMAD.HI.U32 R3, R0, R22.reuse, RZ ;  /* 0x0000001600037227 */ /* 0x080fe200078e00ff */
[----:B------:R-:W-:Y:S03]  /*56a0*/  SHF.R.U32.HI R5, RZ, R61, R5 ;  /* 0x0000003dff057219 */ /* 0x000fe60000011605 */
[----:B------:R-:W-:Y:S01]  /*56b0*/  IMAD.HI.U32 R2, R4, R22, RZ ;  /* 0x0000001604027227 */ /* 0x000fe200078e00ff */
[----:B------:R-:W-:Y:S02]  /*56c0*/  @P2 SHF.R.U32.HI R0, RZ, R23, R3 ;  /* 0x00000017ff002219 */ /* 0x000fe40000011603 */
[----:B------:R-:W-:Y:S02]  /*56d0*/  SHF.R.U32.HI R3, RZ, R65, R6 ;  /* 0x00000041ff037219 */ /* 0x000fe40000011606 */
[----:B------:R-:W-:Y:S01]  /*56e0*/  @P2 SHF.R.U32.HI R4, RZ, R23, R2 ;  /* 0x00000017ff042219 */ /* 0x000fe20000011602 */
[----:B------:R-:W-:Y:S01]  /*56f0*/  IMAD R0, R26, R0, RZ ;  /* 0x000000001a007224 */ /* 0x000fe200078e02ff */
[----:B------:R-:W-:Y:S02]  /*5700*/  SEL R3, R29, R3, !P0 ;  /* 0x000000031d037207 */ /* 0x000fe40004000000 */
[----:B------:R-:W-:Y:S01]  /*5710*/  SEL R2, R30, R5, !P3 ;  /* 0x000000051e027207 */ /* 0x000fe20005800000 */
[----:B------:R-:W-:Y:S01]  /*5720*/  IMAD R5, R26, R4, RZ ;  /* 0x000000041a057224 */ /* 0x000fe200078e02ff */
[C---:B------:R-:W-:Y:S01]  /*5730*/  ISETP.GE.AND P0, PT, R3.reuse, R0, PT ;  /* 0x000000000300720c */ /* 0x040fe20003f06270 */
[C---:B------:R-:W-:Y:S03]  /*5740*/  IMAD.HI.U32 R0, R3.reuse, R22, RZ ;  /* 0x0000001603007227 */ /* 0x040fe600078e00ff */
[C---:B------:R-:W-:Y:S02]  /*5750*/  ISETP.GE.OR P0, PT, R2.reuse, R5, P0 ;  /* 0x000000050200720c */ /* 0x040fe40000706670 */
[----:B------:R-:W-:Y:S04]  /*5760*/  SHF.R.U32.HI R0, RZ, R23, R0 ;  /* 0x00000017ff007219 */ /* 0x000fe80000011600 */
[C---:B------:R-:W-:Y:S05]  /*5770*/  SEL R6, R3.reuse, R0, !P2 ;  /* 0x0000000003067207 */ /* 0x040fea0005000000 */
        /* <DEDUP_REMOVED lines=14> */
[----:B------:R-:W-:Y:S07]  /*5860*/  IMAD R29, R3, R24, R29 ;  /* 0x00000018031d7224 */ /* 0x000fee00078e021d */
.L_x_86:
[----:B-1----:R-:W-:Y:S01]  /*5870*/  @!P1 ISETP.NE.AND P0, PT, R8, 0x1, PT ;  /* 0x000000010800980c */ /* 0x002fe20003f05270 */
[----:B------:R-:W-:Y:S01]  /*5880*/  @!P1 IMAD.HI.U32 R2, R29, R9, RZ ;  /* 0x000000091d029227 */ /* 0x000fe200078e00ff */
[----:B------:R-:W-:Y:S01]  /*5890*/  R2UR UR42, R15 ;  /* 0x000000000f2a72ca */ /* 0x000fe200000e0000 */
[----:B------:R-:W-:Y:S01]  /*58a0*/  BSSY.RECONVERGENT B6, `(.L_x_87) ;  /* 0x0000031000067945 */ /* 0x000fe20003800200 */
[----:B------:R-:W-:Y:S01]  /*58b0*/  R2UR UR41, R14 ;  /* 0x000000000e2972ca */ /* 0x000fe200000e0000 */
[----:B------:R-:W-:Y:S01]  /*58c0*/  @!P1 IMAD.HI.U32 R0, R30, R10, RZ ;  /* 0x0000000a1e009227 */ /* 0x000fe200078e00ff */
[----:B------:R-:W-:Y:S02]  /*58d0*/  @!P1 SHF.R.U32.HI R2, RZ, R12, R2 ;  /* 0x0000000cff029219 */ /* 0x000fe40000011602 */
[----:B------:R-:W-:Y:S01]  /*58e0*/  @!P1 ISETP.NE.AND P2, PT, R7, 0x1, PT ;  /* 0x000000010700980c */ /* 0x000fe20003f45270 */
[----:B------:R-:W-:Y:S01]  /*58f0*/  VIADD R79, R79, 0x1 ;  /* 0x000000014f4f7836 */ /* 0x000fe20000000000 */
[----:B------:R-:W-:Y:S02]  /*5900*/  @!P1 SEL R2, R29, R2, !P0 ;  /* 0x000000021d029207 */ /* 0x000fe40004000000 */
[----:B------:R-:W-:Y:S02]  /*5910*/  @!P1 SHF.R.U32.HI R0, RZ, R11, R0 ;  /* 0x0000000bff009219 */ /* 0x000fe40000011600 */
[----:B------:R-:W-:Y:S01]  /*5920*/  LOP3.LUT P0, RZ, R70, 0x3f0, RZ, 0xc0, !PT ;  /* 0x000003f046ff7812 */ /* 0x000fe2000780c0ff */
[----:B------:R-:W-:Y:S01]  /*5930*/  USHF.L.U32 UR42, UR42, 0x6, URZ ;  /* 0x000000062a2a7899 */ /* 0x000fe200080006ff */
[----:B------:R-:W-:Y:S01]  /*5940*/  @!P1 SEL R3, R30, R0, !P2 ;  /* 0x000000001e039207 */ /* 0x000fe20005000000 */
[----:B------:R-:W-:Y:S01]  /*5950*/  USHF.L.U32 UR41, UR41, 0x8, URZ ;  /* 0x0000000829297899 */ /* 0x000fe200080006ff */
[----:B------:R-:W-:Y:S03]  /*5960*/  @P4 SHF.R.U32.HI R71, RZ, 0x10, R17 ;  /* 0x00000010ff474819 */ /* 0x000fe60000011611 */
[----:B------:R-:W-:Y:S02]  /*5970*/  @!P1 IMAD.IADD R0, R2, 0x1, -R3 ;  /* 0x0000000102009824 */ /* 0x000fe400078e0a03 */
[----:B------:R-:W-:Y:S02]  /*5980*/  @!P1 IMAD.IADD R2, R3, 0x1, -R2 ;  /* 0x0000000103029824 */ /* 0x000fe400078e0a02 */
[----:B------:R-:W-:Y:S02]  /*5990*/  @!P1 IMAD R30, R0, R7, R30 ;  /* 0x00000007001e9224 */ /* 0x000fe400078e021e */
[----:B------:R-:W-:Y:S01]  /*59a0*/  @!P1 IMAD R29, R2, R8, R29 ;  /* 0x00000008021d9224 */ /* 0x000fe200078e021d */
[----:B------:R-:W-:Y:S06]  /*59b0*/  @!P0 BRA `(.L_x_88) ;  /* 0x00000000007c8947 */ /* 0x000fec0003800000 */
[----:B------:R-:W1:Y:S01]  /*59c0*/  LDCU.64 UR8, c[0x4][0x80] ;  /* 0x01001000ff0877ac */ /* 0x000e620008000a00 */
[----:B------:R-:W-:Y:S01]  /*59d0*/  MOV R2, 0x0 ;  /* 0x0000000000027802 */ /* 0x000fe20000000f00 */
[----:B------:R-:W-:Y:S02]  /*59e0*/  HFMA2 R12, -RZ, RZ, 0, 5.9604644775390625e-08 ;  /* 0x00000001ff0c7431 */ /* 0x000fe400000001ff */
[----:B------:R-:W-:Y:S01]  /*59f0*/  IMAD.MOV.U32 R8, RZ, RZ, 0x70 ;  /* 0x00000070ff087424 */ /* 0x000fe200078e00ff */
[----:B------:R2:W3:Y:S01]  /*5a00*/  LDC.64 R14, c[0x4][R2] ;  /* 0x01000000020e7b82 */ /* 0x0004e20000000a00 */
[----:B------:R-:W4:Y:S01]  /*5a10*/  LDCU.64 UR6, c[0x4][0x88] ;  /* 0x01001100ff0677ac */ /* 0x000f220008000a00 */
[----:B------:R-:W-:Y:S01]  /*5a20*/  IMAD.MOV.U32 R13, RZ, RZ, RZ ;  /* 0x000000ffff0d7224 */ /* 0x000fe200078e00ff */
[----:B------:R-:W2:Y:S01]  /*5a30*/  LDCU.64 UR4, c[0x4][0x8] ;  /* 0x01000100ff0477ac */ /* 0x000ea20008000a00 */
[----:B-1----:R-:W-:Y:S01]  /*5a40*/  MOV R5, UR9 ;  /* 0x0000000900057c02 */ /* 0x002fe20008000f00 */
[----:B------:R-:W-:Y:S01]  /*5a50*/  IMAD.U32 R4, RZ, RZ, UR8 ;  /* 0x00000008ff047e24 */ /* 0x000fe2000f8e00ff */
[----:B----4-:R-:W-:Y:S01]  /*5a60*/  MOV R7, UR7 ;  /* 0x0000000700077c02 */ /* 0x010fe20008000f00 */
[----:B------:R-:W-:Y:S01]  /*5a70*/  IMAD.U32 R6, RZ, RZ, UR6 ;  /* 0x00000006ff067e24 */ /* 0x000fe2000f8e00ff */
[----:B--2---:R-:W-:Y:S01]  /*5a80*/  MOV R11, UR5 ;  /* 0x00000005000b7c02 */ /* 0x004fe20008000f00 */
[----:B------:R-:W-:Y:S02]  /*5a90*/  IMAD.U32 R10, RZ, RZ, UR4 ;  /* 0x00000004ff0a7e24 */ /* 0x000fe4000f8e00ff */
[----:B------:R-:W-:Y:S07]  /*5aa0*/  LEPC R20, `(.L_x_89) ;  /* 0x000000001014794e */ /* 0x000fee0000000000 */
[----:B---3-5:R-:W-:Y:S05]  /*5ab0*/  CALL.ABS.NOINC R14 ;  /* 0x000000000e007343 */ /* 0x028fea0003c00000 */
.L_x_89:
[----:B------:R-:W1:Y:S01]  /*5ac0*/  LDCU.64 UR8, c[0x4][0x80] ;  /* 0x01001000ff0877ac */ /* 0x000e620008000a00 */
[----:B------:R-:W2:Y:S01]  /*5ad0*/  LDC.64 R2, c[0x4][R2] ;  /* 0x0100000002027b82 */ /* 0x000ea20000000a00 */
[----:B------:R-:W-:Y:S02]  /*5ae0*/  HFMA2 R12, -RZ, RZ, 0, 5.9604644775390625e-08 ;  /* 0x00000001ff0c7431 */ /* 0x000fe400000001ff */
[----:B------:R-:W-:Y:S02]  /*5af0*/  IMAD.MOV.U32 R8, RZ, RZ, 0x70 ;  /* 0x00000070ff087424 */ /* 0x000fe400078e00ff */
[----:B------:R-:W-:Y:S01]  /*5b00*/  IMAD.MOV.U32 R13, RZ, RZ, RZ ;  /* 0x000000ffff0d7224 */ /* 0x000fe200078e00ff */
[----:B------:R-:W3:Y:S01]  /*5b10*/  LDCU.64 UR6, c[0x4][0x88] ;  /* 0x01001100ff0677ac */ /* 0x000ee20008000a00 */
[----:B------:R-:W4:Y:S01]  /*5b20*/  LDCU.64 UR4, c[0x4][0x8] ;  /* 0x01000100ff0477ac */ /* 0x000f220008000a00 */
[----:B-1----:R-:W-:Y:S02]  /*5b30*/  MOV R4, UR8 ;  /* 0x0000000800047c02 */ /* 0x002fe40008000f00 */
[----:B------:R-:W-:Y:S02]  /*5b40*/  MOV R5, UR9 ;  /* 0x0000000900057c02 */ /* 0x000fe40008000f00 */
[----:B---3--:R-:W-:Y:S01]  /*5b50*/  MOV R7, UR7 ;  /* 0x0000000700077c02 */ /* 0x008fe20008000f00 */
[----:B------:R-:W-:Y:S01]  /*5b60*/  IMAD.U32 R6, RZ, RZ, UR6 ;  /* 0x00000006ff067e24 */ /* 0x000fe2000f8e00ff */
[----:B----4-:R-:W-:Y:S01]  /*5b70*/  MOV R11, UR5 ;  /* 0x00000005000b7c02 */ /* 0x010fe20008000f00 */
[----:B------:R-:W-:Y:S02]  /*5b80*/  IMAD.U32 R10, RZ, RZ, UR4 ;  /* 0x00000004ff0a7e24 */ /* 0x000fe4000f8e00ff */
[----:B------:R-:W-:Y:S07]  /*5b90*/  LEPC R20, `(.L_x_88) ;  /* 0x000000001014794e */ /* 0x000fee0000000000 */
[----:B--2---:R-:W-:Y:S05]  /*5ba0*/  CALL.ABS.NOINC R2 ;  /* 0x0000000002007343 */ /* 0x004fea0003c00000 */
.L_x_88:
[----:B------:R-:W-:Y:S05]  /*5bb0*/  BSYNC.RECONVERGENT B6 ;  /* 0x0000000000067941 */ /* 0x000fea0003800200 */
.L_x_87:
[----:B------:R-:W-:Y:S01]  /*5bc0*/  ISETP.NE.U32.AND P4, PT, R58, RZ, PT ;  /* 0x000000ff3a00720c */ /* 0x000fe20003f85070 */
[----:B------:R-:W-:Y:S01]  /*5bd0*/  UISETP.NE.AND UP2, UPT, UR50, URZ, UPT ;  /* 0x000000ff3200728c */ /* 0x000fe2000bf45270 */
[----:B------:R-:W-:Y:S01]  /*5be0*/  ISETP.NE.U32.AND P2, PT, RZ, UR38, PT ;  /* 0x00000026ff007c0c */ /* 0x000fe2000bf45070 */
[----:B------:R-:W-:Y:S01]  /*5bf0*/  UISETP.NE.U32.AND UP1, UPT, UR44, URZ, UPT ;  /* 0x000000ff2c00728c */ /* 0x000fe2000bf25070 */
[----:B------:R-:W-:Y:S01]  /*5c00*/  ISETP.NE.AND.EX P4, PT, R59, RZ, PT, P4 ;  /* 0x000000ff3b00720c */ /* 0x000fe20003f85340 */
[----:B------:R-:W-:Y:S01]  /*5c10*/  UPLOP3.LUT UP0, UPT, UPT, UPT, UPT, 0x40, 0x4 ;  /* 0x000000000004789c */ /* 0x000fe20003f0e870 */
[----:B------:R-:W-:Y:S01]  /*5c20*/  ISETP.NE.AND.EX P2, PT, RZ, UR39, PT, P2 ;  /* 0x00000027ff007c0c */ /* 0x000fe2000bf45320 */
[----:B------:R-:W-:Y:S01]  /*5c30*/  UISETP.NE.AND.EX UP1, UPT, UR45, URZ, UPT, UP1 ;  /* 0x000000ff2d00728c */ /* 0x000fe2000bf25310 */
[----:B------:R-:W-:Y:S04]  /*5c40*/  PLOP3.LUT P1, PT, PT, PT, UP2, 0x80, 0x8 ;  /* 0x000000000008781c */ /* 0x000fe80003f2f028 */
[----:B------:R-:W-:Y:S06]  /*5c50*/  @UP2 UPLOP3.LUT UP0, UPT, UPT, UPT, UP1, 0x80, 0x8 ;  /* 0x000000000008289c */ /* 0x000fec0003f0f010 */
[----:B------:R-:W-:Y:S01]  /*5c60*/  PLOP3.LUT P0, PT, PT, PT, UP0, 0x80, 0x8 ;  /* 0x000000000008781c */ /* 0x000fe20003f0f008 */
[----:B------:R-:W-:Y:S01]  /*5c70*/  @!UPT UIADD3 URZ, UPT, UPT, URZ, URZ, URZ ;  /* 0x000000fffffff290 */ /* 0x000fe2000fffe0ff */
[----:B------:R-:W-:Y:S11]  /*5c80*/  BRA.U !UP1, `(.L_x_90) ;  /* 0x0000000109387547 */ /* 0x000ff6000b800000 */
[----:B------:R-:W-:Y:S01]  /*5c90*/  UISETP.NE.U32.AND UP0, UPT, UR38, URZ, UPT ;  /* 0x000000ff2600728c */ /* 0x000fe2000bf05070 */
[----:B------:R-:W-:Y:S02]  /*5ca0*/  HFMA2 R0, -RZ, RZ, 0, 5.9604644775390625e-08 ;  /* 0x00000001ff007431 */ /* 0x000fe400000001ff */
[----:B------:R-:W-:Y:S01]  /*5cb0*/  IMAD.MOV.U32 R64, RZ, RZ, 0x1 ;  /* 0x00000001ff407424 */ /* 0x000fe200078e00ff */
[----:B------:R-:W-:Y:S06]  /*5cc0*/  UISETP.NE.AND.EX UP0, UPT, UR39, URZ, UPT, UP0 ;  /* 0x000000ff2700728c */ /* 0x000fec000bf05300 */
[----:B------:R-:W-:Y:S05]  /*5cd0*/  PLOP3.LUT P3, PT, PT, PT, UP0, 0x80, 0x8 ;  /* 0x000000000008781c */ /* 0x000fea0003f6f008 */
[----:B------:R-:W1:Y:S01]  /*5ce0*/  @UP0 LDCU.64 UR6, c[0x0][0x888] ;  /* 0x00011100ff0607ac */ /* 0x000e620008000a00 */
[----:B------:R-:W-:Y:S07]  /*5cf0*/  @UP0 UIMAD UR4, UR36, UR44, URZ ;  /* 0x0000002c240402a4 */ /* 0x000fee000f8e02ff */
[----:B------:R-:W-:Y:S01]  /*5d00*/  @!P3 PRMT R64, R0, 0x7610, R64 ;  /* 0x000076100040b816 */ /* 0x000fe20000000040 */
[----:B-1----:R-:W-:Y:S03]  /*5d10*/  @UP0 UIMAD.WIDE UR6, UR4, 0x4, UR6 ;  /* 0x00000004040608a5 */ /* 0x002fe6000f8e0206 */
[----:B------:R-:W1:Y:S03]  /*5d20*/  @!UP0 LDCU UR4, c[0x0][0x880] ;  /* 0x00011000ff0487ac */ /* 0x000e660008000800 */
[----:B------:R-:W-:Y:S01]  /*5d30*/  IMAD.U32 R2, RZ, RZ, UR6 ;  /* 0x00000006ff027e24 */ /* 0x000fe2000f8e00ff */
[----:B------:R-:W-:Y:S05]  /*5d40*/  MOV R3, UR7 ;  /* 0x0000000700037c02 */ /* 0x000fea0008000f00 */
[----:B-----5:R2:W5:Y:S02]  /*5d50*/  @P3 LDG.E R35, desc[UR46][R2.64] ;  /* 0x0000002e02233981 */ /* 0x020564000c1e1900 */
[----:B-12---:R-:W-:Y:S02]  /*5d60*/  @!P3 IMAD.U32 R35, RZ, RZ, UR4 ;  /* 0x00000004ff23be24 */ /* 0x006fe4000f8e00ff */
.L_x_90:
[----:B------:R-:W-:Y:S05]  /*5d70*/  @!P4 BRA `(.L_x_91) ;  /* 0x000000000020c947 */ /* 0x000fea0003800000 */
[----:B------:R-:W-:Y:S04]  /*5d80*/  ISETP.NE.U32.AND P3, PT, R56, RZ, PT ;  /* 0x000000ff3800720c */ /* 0x000fe80003f65070 */
[----:B------:R-:W-:Y:S11]  /*5d90*/  ISETP.NE.AND.EX P3, PT, R57, RZ, PT, P3 ;  /* 0x000000ff3900720c */ /* 0x000ff60003f65330 */
[----:B------:R-:W-:Y:S02]  /*5da0*/  @!UPT UIADD3 URZ, UPT, UPT, URZ, URZ, URZ ;  /* 0x000000fffffff290 */ /* 0x000fe4000fffe0ff */
[----:B------:R-:W1:Y:S01]  /*5db0*/  @P3 LDC.64 R2, c[0x0][0x8a8] ;  /* 0x00022a00ff023b82 */ /* 0x000e620000000a00 */
[----:B------:R-:W-:Y:S04]  /*5dc0*/  @P3 IMAD R0, R58, UR36, RZ ;  /* 0x000000243a003c24 */ /* 0x000fe8000f8e02ff */
[----:B-1----:R-:W-:Y:S05]  /*5dd0*/  @P3 IMAD.WIDE R2, R0, 0x4, R2 ;  /* 0x0000000400023825 */ /* 0x002fea00078e0202 */
[----:B-----5:R1:W5:Y:S02]  /*5de0*/  @P3 LDG.E R33, desc[UR46][R2.64] ;  /* 0x0000002e02213981 */ /* 0x020364000c1e1900 */
[----:B-1----:R-:W2:Y:S02]  /*5df0*/  @!P3 LDC R33, c[0x0][0x8a0] ;  /* 0x00022800ff21bb82 */ /* 0x002ea40000000800 */
.L_x_91:
[----:B-----5:R-:W-:Y:S01]  /*5e00*/  FSETP.NEU.AND P3, PT, R35, RZ, PT ;  /* 0x000000ff2300720b */ /* 0x020fe20003f6d000 */
[----:B------:R-:W-:Y:S01]  /*5e10*/  IMAD.SHL.U32 R87, R68, 0x4, RZ ;  /* 0x0000000444577824 */ /* 0x000fe200078e00ff */
[----:B------:R-:W-:Y:S01]  /*5e20*/  SEL R4, RZ, 0xffffffff, P2 ;  /* 0xffffffffff047807 */ /* 0x000fe20001000000 */
[----:B------:R-:W-:Y:S01]  /*5e30*/  BSSY B1, `(.L_x_92) ;  /* 0x0000042000017945 */ /* 0x000fe20003800000 */
[----:B------:R-:W-:Y:S01]  /*5e40*/  @P1 LOP3.LUT P2, RZ, R64, 0xff, RZ, 0xc0, !PT ;  /* 0x000000ff40ff1812 */ /* 0x000fe2000784c0ff */
[----:B------:R-:W-:Y:S01]  /*5e50*/  VIADD R82, R87, UR48 ;  /* 0x0000003057527c36 */ /* 0x000fe20008000000 */
[----:B------:R-:W-:Y:S01]  /*5e60*/  @P1 SEL R0, RZ, 0xffffffff, P3 ;  /* 0xffffffffff001807 */ /* 0x000fe20001800000 */
[----:B------:R-:W-:Y:S01]  /*5e70*/  IMAD.MOV.U32 R88, RZ, RZ, 0x1 ;  /* 0x00000001ff587424 */ /* 0x000fe200078e00ff */
[----:B------:R-:W-:Y:S01]  /*5e80*/  LEA R83, R31, UR48, 0x3 ;  /* 0x000000301f537c11 */ /* 0x000fe2000f8e18ff */
[----:B------:R-:W-:Y:S01]  /*5e90*/  IMAD.MOV.U32 R86, RZ, RZ, RZ ;  /* 0x000000ffff567224 */ /* 0x000fe200078e00ff */
[----:B------:R-:W-:Y:S02]  /*5ea0*/  @P0 SEL R0, R4, R0, !P2 ;  /* 0x0000000004000207 */ /* 0x000fe40005000000 */
[----:B------:R-:W-:Y:S02]  /*5eb0*/  CS2R R46, SRZ ;  /* 0x00000000002e7805 */ /* 0x000fe4000001ff00 */
[----:B------:R-:W-:Y:S02]  /*5ec0*/  SHF.L.U32 R2, R73, 0x1f, RZ ;  /* 0x0000001f49027819 */ /* 0x000fe400000006ff */
[----:B------:R-:W-:Y:S02]  /*5ed0*/  CS2R R44, SRZ ;  /* 0x00000000002c7805 */ /* 0x000fe4000001ff00 */
[----:B------:R-:W-:Y:S02]  /*5ee0*/  @P1 LOP3.LUT R0, R0, 0x1, RZ, 0xc0, !PT ;  /* 0x0000000100001812 */ /* 0x000fe400078ec0ff */
[----:B------:R-:W-:Y:S02]  /*5ef0*/  CS2R R42, SRZ ;  /* 0x00000000002a7805 */ /* 0x000fe4000001ff00 */
[----:B------:R-:W-:Y:S02]  /*5f00*/  PLOP3.LUT P2, PT, PT, PT, UP1, 0x80, 0x8 ;  /* 0x000000000008781c */ /* 0x000fe40003f4f018 */
[----:B------:R-:W-:Y:S02]  /*5f10*/  CS2R R40, SRZ ;  /* 0x0000000000287805 */ /* 0x000fe4000001ff00 */
[----:B------:R-:W-:Y:S02]  /*5f20*/  ISETP.NE.U32.OR P6, PT, R0, 0x1, !P1 ;  /* 0x000000010000780c */ /* 0x000fe40004fc5470 */
[----:B------:R-:W-:Y:S02]  /*5f30*/  CS2R R50, SRZ ;  /* 0x0000000000327805 */ /* 0x000fe4000001ff00 */
[----:B------:R-:W-:Y:S02]  /*5f40*/  LEA.HI R34, R31, R31, RZ, 0x1 ;  /* 0x0000001f1f227211 */ /* 0x000fe400078f08ff */
[----:B------:R-:W-:Y:S02]  /*5f50*/  CS2R R48, SRZ ;  /* 0x0000000000307805 */ /* 0x000fe4000001ff00 */
[----:B------:R-:W-:Y:S02]  /*5f60*/  LOP3.LUT P4, R78, R64, 0xff, RZ, 0xc0, !PT ;  /* 0x000000ff404e7812 */ /* 0x000fe4000788c0ff */
[----:B------:R-:W-:Y:S02]  /*5f70*/  CS2R R54, SRZ ;  /* 0x0000000000367805 */ /* 0x000fe4000001ff00 */
[----:B------:R-:W-:Y:S02]  /*5f80*/  SEL R3, RZ, 0xffffffff, P3 ;  /* 0xffffffffff037807 */ /* 0x000fe40001800000 */
[----:B------:R-:W-:Y:S02]  /*5f90*/  CS2R R52, SRZ ;  /* 0x0000000000347805 */ /* 0x000fe4000001ff00 */
[----:B------:R-:W-:Y:S01]  /*5fa0*/  P2R R80, PR, RZ, 0x40 ;  /* 0x00000040ff507803 */ /* 0x000fe20000000000 */
[----:B------:R-:W-:Y:S01]  /*5fb0*/  VIADD R84, R82, 0x400 ;  /* 0x0000040052547836 */ /* 0x000fe20000000000 */
[----:B------:R-:W-:Y:S01]  /*5fc0*/  @P2 SEL R3, R4, R3, !P4 ;  /* 0x0000000304032207 */ /* 0x000fe20006000000 */
[----:B------:R-:W-:Y:S01]  /*5fd0*/  IMAD.IADD R81, R74, 0x1, R82 ;  /* 0x000000014a517824 */ /* 0x000fe200078e0252 */
[----:B------:R-:W-:Y:S02]  /*5fe0*/  @P6 SHF.L.U32 R0, RZ, 0x1f, RZ ;  /* 0x0000001fff006819 */ /* 0x000fe400000006ff */
[----:B------:R-:W-:Y:S02]  /*5ff0*/  LOP3.LUT R3, R3, 0x1, RZ, 0xc0, !PT ;  /* 0x0000000103037812 */ /* 0x000fe400078ec0ff */
[----:B------:R1:W3:Y:S02]  /*6000*/  @P6 SYNCS.PHASECHK.TRANS64.TRYWAIT P1, [UR48+0x20], R0 ;  /* 0x00002000ff0065a7 */ /* 0x0002e40008021130 */
[----:B------:R-:W-:Y:S04]  /*6010*/  ISETP.NE.U32.AND P5, PT, R3, 0x1, PT ;  /* 0x000000010300780c */ /* 0x000fe80003fa5070 */
[----:B------:R-:W-:Y:S01]  /*6020*/  P2R R89, PR, RZ, 0x20 ;  /* 0x00000020ff597803 */ /* 0x000fe20000000000 */
[----:B------:R4:W2:Y:S01]  /*6030*/  SYNCS.PHASECHK.TRANS64.TRYWAIT P0, [R83+URZ+0x90], R2 ;  /* 0x00009002530075a7 */ /* 0x0008a200080011ff */
[C---:B-1----:R-:W-:Y:S01]  /*6040*/  IMAD.SHL.U32 R0, R34.reuse, 0x80, RZ ;  /* 0x0000008022007824 */ /* 0x042fe200078e00ff */
[----:B------:R-:W-:Y:S04]  /*6050*/  LOP3.LUT R34, R34, 0xffe, RZ, 0xc0, !PT ;  /* 0x00000ffe22227812 */ /* 0x000fe800078ec0ff */
[----:B------:R-:W-:Y:S01]  /*6060*/  LOP3.LUT R0, R0, 0xffffff00, RZ, 0xc0, !PT ;  /* 0xffffff0000007812 */ /* 0x000fe200078ec0ff */
[----:B------:R-:W-:Y:S04]  /*6070*/  IMAD.IADD R34, R31, 0x1, -R34 ;  /* 0x000000011f227824 */ /* 0x000fe800078e0a22 */
[----:B------:R-:W-:Y:S04]  /*6080*/  IMAD.IADD R0, R32, 0x1, R0 ;  /* 0x0000000120007824 */ /* 0x000fe800078e0200 */
[----:B------:R-:W-:Y:S01]  /*6090*/  IMAD R34, R34, 0x100000, R0 ;  /* 0x0010000022227824 */ /* 0x000fe200078e0200 */
[----:B---3--:R-:W-:Y:S01]  /*60a0*/  @P6 SEL R88, RZ, 0x1, !P1 ;  /* 0x00000001ff586807 */ /* 0x008fe20004800000 */
[----:B----4-:R-:W-:Y:S06]  /*60b0*/  @!P6 BRA `(.L_x_93) ;  /* 0x000000000064e947 */ /* 0x010fec0003800000 */
[----:B------:R-:W-:Y:S01]  /*60c0*/  @P5 IMAD R5, R75, 0x4, R84 ;  /* 0x000000044b055824 */ /* 0x000fe200078e0254 */
[----:B------:R-:W-:Y:S01]  /*60d0*/  ISETP.NE.AND P1, PT, R88, RZ, PT ;  /* 0x000000ff5800720c */ /* 0x000fe20003f25270 */
[----:B------:R-:W-:Y:S01]  /*60e0*/  IMAD.MOV.U32 R46, RZ, RZ, RZ ;  /* 0x000000ffff2e7224 */ /* 0x000fe200078e00ff */
[----:B------:R-:W-:Y:S01]  /*60f0*/  BSSY B0, `(.L_x_94) ;  /* 0x000000d000007945 */ /* 0x000fe20003800000 */
[----:B------:R-:W-:Y:S01]  /*6100*/  @P5 IMAD.IADD R4, R74, 0x1, R5 ;  /* 0x000000014a045824 */ /* 0x000fe200078e0205 */
[----:B------:R-:W-:Y:S02]  /*6110*/  CS2R R42, SRZ ;  /* 0x00000000002a7805 */ /* 0x000fe4000001ff00 */
[----:B------:R-:W-:Y:S02]  /*6120*/  CS2R R40, SRZ ;  /* 0x0000000000287805 */ /* 0x000fe4000001ff00 */
[----:B------:R-:W-:Y:S02]  /*6130*/  CS2R R44, SRZ ;  /* 0x00000000002c7805 */ /* 0x000fe4000001ff00 */
[----:B------:R-:W-:Y:S02]  /*6140*/  CS2R R54, SRZ ;  /* 0x0000000000367805 */ /* 0x000fe4000001ff00 */
[----:B------:R-:W-:Y:S02]  /*6150*/  CS2R R52, SRZ ;  /* 0x0000000000347805 */ /* 0x000fe4000001ff00 */
[----:B------:R-:W-:Y:S02]  /*6160*/  CS2R R50, SRZ ;  /* 0x0000000000327805 */ /* 0x000fe4000001ff00 */
[----:B------:R-:W-:Y:S01]  /*6170*/  CS2R R48, SRZ ;  /* 0x0000000000307805 */ /* 0x000fe2000001ff00 */
[----:B------:R-:W-:Y:S06]  /*6180*/  @P1 BRA `(.L_x_95) ;  /* 0x00000000000c1947 */ /* 0x000fec0003800000 */
[----:B------:R-:W-:Y:S04]  /*6190*/  SHF.L.U32 R3, RZ, 0x1f, RZ ;  /* 0x0000001fff037819 */ /* 0x000fe800000006ff */
[----:B------:R-:W1:Y:S02]  /*61a0*/  SYNCS.PHASECHK.TRANS64.TRYWAIT P1, [UR48+0x20], R3 ;  /* 0x00002003ff0075a7 */ /* 0x000e640008021130 */
[----:B-1----:R-:W-:Y:S05]  /*61b0*/  @!P1 BRA `(.L_x_96) ;  /* 0x00000058006c9947 */ /* 0x002fea0003800000 */
.L_x_95:
[----:B------:R-:W-:Y:S05]  /*61c0*/  BSYNC B0 ;  /* 0x0000000000007941 */ /* 0x000fea0003800000 */
.L_x_94:
[----:B------:R-:W-:Y:S01]  /*61d0*/  ISETP.NE.AND P1, PT, R89, RZ, PT ;  /* 0x000000ff5900720c */ /* 0x000fe20003f25270 */
[----:B------:R-:W-:Y:S11]  /*61e0*/  HFMA2 R86, -RZ, RZ, 0, 5.9604644775390625e-08 ;  /* 0x00000001ff567431 */ /* 0x000ff600000001ff */
[----:B------:R-:W-:Y:S01]  /*61f0*/  @!UPT UIADD3 URZ, UPT, UPT, URZ, URZ, URZ ;  /* 0x000000fffffff290 */ /* 0x000fe2000fffe0ff */
[----:B------:R-:W-:Y:S05]  /*6200*/  @P1 WARPSYNC.ALL ;  /* 0x0000000000001948 */ /* 0x000fea0003800000 */
[----:B------:R3:W4:Y:S04]  /*6210*/  @P1 LDSM.16.M88.4 R40, [R5] ;  /* 0x000000000528183b */ /* 0x0007280000000200 */
[----:B------:R3:W1:Y:S04]  /*6220*/  @P1 LDSM.16.M88.4 R44, [R4] ;  /* 0x00000000042c183b */ /* 0x0006680000000200 */
[----:B------:R3:W1:Y:S04]  /*6230*/  @P1 LDSM.16.M88.4 R52, [R87+UR48+0x400] ;  /* 0x000400305734183b */ /* 0x0006680008000200 */
[----:B------:R3:W1:Y:S02]  /*6240*/  @P1 LDSM.16.M88.4 R48, [R81+0x400] ;  /* 0x000400005130183b */ /* 0x0006640000000200 */
.L_x_93:
[----:B------:R-:W-:Y:S05]  /*6250*/  BSYNC B1 ;  /* 0x0000000000017941 */ /* 0x000fea0003800000 */
.L_x_92:
[----:B-1----:R-:W-:Y:S04]  /*6260*/  SHF.R.U32.HI R0, RZ, 0x15, R34 ;  /* 0x00000015ff007819 */ /* 0x002fe80000011622 */
[----:B------:R-:W-:Y:S01]  /*6270*/  LOP3.LUT P1, RZ, R0, 0x3, R69, 0x48, !PT ;  /* 0x0000000300ff7812 */ /* 0x000fe20007824845 */
[----:B------:R-:W-:Y:S01]  /*6280*/  @!UPT UIADD3 URZ, UPT, UPT, URZ, URZ, URZ ;  /* 0x000000fffffff290 */ /* 0x000fe2000fffe0ff */
[----:B--2---:R-:W-:Y:S11]  /*6290*/  @P0 BRA `(.L_x_97) ;  /* 0x0000000000080947 */ /* 0x004ff60003800000 */
[----:B------:R-:W1:Y:S02]  /*62a0*/  SYNCS.PHASECHK.TRANS64.TRYWAIT P0, [R83+URZ+0x90], R2 ;  /* 0x00009002530075a7 */ /* 0x000e6400080011ff */
[----:B-1----:R-:W-:Y:S05]  /*62b0*/  @!P0 BRA `(.L_x_98) ;  /* 0x0000005800448947 */ /* 0x002fea0003800000 */
.L_x_97:
[----:B------:R-:W-:Y:S05]  /*62c0*/  @!P1 BRA `(.L_x_99) ;  /* 0x0000000000409947 */ /* 0x000fea0003800000 */
[----:B------:R-:W3:Y:S01]  /*62d0*/  LDCU.64 UR8, c[0x4][0x70] ;  /* 0x01000e00ff0877ac */ /* 0x000ee20008000a00 */
[----:B------:R-:W-:Y:S01]  /*62e0*/  MOV R3, 0x0 ;  /* 0x0000000000037802 */ /* 0x000fe20000000f00 */
[----:B------:R-:W-:Y:S02]  /*62f0*/  HFMA2 R12, -RZ, RZ, 0, 5.9604644775390625e-08 ;  /* 0x00000001ff0c7431 */ /* 0x000fe400000001ff */
[----:B------:R-:W-:Y:S02]  /*6300*/  IMAD.MOV.U32 R8, RZ, RZ, 0x192 ;  /* 0x00000192ff087424 */ /* 0x000fe400078e00ff */
[----:B------:R-:W-:Y:S01]  /*6310*/  IMAD.MOV.U32 R13, RZ, RZ, RZ ;  /* 0x000000ffff0d7224 */ /* 0x000fe200078e00ff */
[----:B------:R-:W2:Y:S01]  /*6320*/  LDCU.64 UR6, c[0x4][0x78] ;  /* 0x01000f00ff0677ac */ /* 0x000ea20008000a00 */
[----:B-1----:R-:W1:Y:S01]  /*6330*/  LDC.64 R2, c[0x4][R3] ;  /* 0x0100000003027b82 */ /* 0x002e620000000a00 */
[----:B------:R-:W5:Y:S01]  /*6340*/  LDCU.64 UR4, c[0x4][0x10] ;  /* 0x01000200ff0477ac */ /* 0x000f620008000a00 */
[----:B---3--:R-:W-:Y:S01]  /*6350*/  MOV R5, UR9 ;  /* 0x0000000900057c02 */ /* 0x008fe20008000f00 */
[----:B------:R-:W-:Y:S01]  /*6360*/  IMAD.U32 R4, RZ, RZ, UR8 ;  /* 0x00000008ff047e24 */ /* 0x000fe2000f8e00ff */
[----:B--2---:R-:W-:Y:S01]  /*6370*/  MOV R7, UR7 ;  /* 0x0000000700077c02 */ /* 0x004fe20008000f00 */
[----:B------:R-:W-:Y:S01]  /*6380*/  IMAD.U32 R6, RZ, RZ, UR6 ;  /* 0x00000006ff067e24 */ /* 0x000fe2000f8e00ff */
[----:B-----5:R-:W-:Y:S01]  /*6390*/  MOV R11, UR5 ;  /* 0x00000005000b7c02 */ /* 0x020fe20008000f00 */
[----:B------:R-:W-:Y:S02]  /*63a0*/  IMAD.U32 R10, RZ, RZ, UR4 ;  /* 0x00000004ff0a7e24 */ /* 0x000fe4000f8e00ff */
[----:B------:R-:W-:Y:S07]  /*63b0*/  LEPC R20, `(.L_x_99) ;  /* 0x000000001014794e */ /* 0x000fee0000000000 */
[----:B-1--4-:R-:W-:Y:S05]  /*63c0*/  CALL.ABS.NOINC R2 ;  /* 0x0000000002007343 */ /* 0x012fea0003c00000 */
.L_x_99:
[----:B------:R-:W-:Y:S01]  /*63d0*/  LOP3.LUT R20, R52, 0xffffe000, RZ, 0xc0, !PT ;  /* 0xffffe00034147812 */ /* 0x000fe200078ec0ff */
[----:B------:R-:W-:Y:S05]  /*63e0*/  WARPSYNC.ALL ;  /* 0x0000000000007948 */ /* 0x000fea0003800000 */
[----:B------:R-:W-:Y:S01]  /*63f0*/  R2UR UR4, R34 ;  /* 0x00000000220472ca */ /* 0x000fe200000e0000 */
[----:B------:R-:W-:Y:S01]  /*6400*/  IMAD.SHL.U32 R90, R75, 0x4, RZ ;  /* 0x000000044b5a7824 */ /* 0x000fe200078e00ff */
[----:B------:R-:W-:Y:S01]  /*6410*/  LOP3.LUT R21, R53, 0xffffe000, RZ, 0xc0, !PT ;  /* 0xffffe00035157812 */ /* 0x000fe200078ec0ff */
[----:B------:R-:W-:Y:S01]  /*6420*/  BSSY.RECONVERGENT B0, `(.L_x_100) ;  /* 0x0000059000007945 */ /* 0x000fe20003800200 */
[----:B------:R-:W-:Y:S02]  /*6430*/  ISETP.NE.AND P0, PT, R76, RZ, PT ;  /* 0x000000ff4c00720c */ /* 0x000fe40003f05270 */
[----:B------:R-:W-:Y:S05]  /*6440*/  IADD3 R84, PT, PT, R84, R90, RZ ;  /* 0x0000005a54547210 */ /* 0x000fea0007ffe0ff */
[----:B------:R-:W-:Y:S02]  /*6450*/  IMAD.IADD R85, R74, 0x1, R84 ;  /* 0x000000014a557824 */ /* 0x000fe400078e0254 */
[----:B---3--:R-:W2:Y:S02]  /*6460*/  LDTM.16dp128bit.x8 R4, tmem[UR4] ;  /* 0x00000004000479ee */ /* 0x008ea40008180000 */
[C---:B--2---:R-:W-:Y:S01]  /*6470*/  FMUL R0, R33.reuse, R4 ;  /* 0x0000000421007220 */ /* 0x044fe20000400000 */
[C---:B-1----:R-:W-:Y:S01]  /*6480*/  FMUL R2, R33.reuse, R5 ;  /* 0x0000000521027220 */ /* 0x042fe20000400000 */
[C---:B------:R-:W-:Y:S01]  /*6490*/  FMUL R3, R33.reuse, R6 ;  /* 0x0000000621037220 */ /* 0x040fe20000400000 */
[----:B------:R-:W-:Y:S01]  /*64a0*/  FMUL R4, R33, R8 ;  /* 0x0000000821047220 */ /* 0x000fe20000400000 */
[C---:B------:R-:W-:Y:S01]  /*64b0*/  FFMA R36, R35.reuse, R20, R0 ;  /* 0x0000001423247223 */ /* 0x040fe20000000000 */
[----:B------:R-:W-:Y:S01]  /*64c0*/  LOP3.LUT R0, R54, 0xffffe000, RZ, 0xc0, !PT ;  /* 0xffffe00036007812 */ /* 0x000fe200078ec0ff */
[----:B------:R-:W-:Y:S01]  /*64d0*/  FFMA R37, R35, R21, R2 ;  /* 0x0000001523257223 */ /* 0x000fe20000000002 */
[----:B------:R-:W-:Y:S01]  /*64e0*/  LOP3.LUT R2, R55, 0xffffe000, RZ, 0xc0, !PT ;  /* 0xffffe00037027812 */ /* 0x000fe200078ec0ff */
[C---:B------:R-:W-:Y:S01]  /*64f0*/  FMUL R5, R33.reuse, R9 ;  /* 0x0000000921057220 */ /* 0x040fe20000400000 */
[----:B------:R-:W-:Y:S01]  /*6500*/  F2FP.TF32.F32.PACK_B R36, R36 ;  /* 0x00000024ff24723e */ /* 0x000fe200024050ff */
[C---:B------:R-:W-:Y:S01]  /*6510*/  FMUL R8, R33.reuse, R12 ;  /* 0x0000000c21087220 */ /* 0x040fe20000400000 */
[----:B------:R-:W-:Y:S01]  /*6520*/  F2FP.TF32.F32.PACK_B R37, R37 ;  /* 0x00000025ff25723e */ /* 0x000fe200024050ff */
[C---:B------:R-:W-:Y:S01]  /*6530*/  FMUL R9, R33.reuse, R13 ;  /* 0x0000000d21097220 */ /* 0x040fe20000400000 */
[C---:B------:R-:W-:Y:S01]  /*6540*/  FMUL R12, R33.reuse, R16 ;  /* 0x00000010210c7220 */ /* 0x040fe20000400000 */
[----:B------:R-:W-:Y:S01]  /*6550*/  LOP3.LUT R16, R48, 0xffffe000, RZ, 0xc0, !PT ;  /* 0xffffe00030107812 */ /* 0x000fe200078ec0ff */
[C---:B------:R-:W-:Y:S01]  /*6560*/  FMUL R7, R33.reuse, R7 ;  /* 0x0000000721077220 */ /* 0x040fe20000400000 */
[----:B------:R-:W-:Y:S01]  /*6570*/  FMUL R13, R33, R17 ;  /* 0x00000011210d7220 */ /* 0x000fe20000400000 */
[----:B------:R-:W-:Y:S01]  /*6580*/  LOP3.LUT R17, R49, 0xffffe000, RZ, 0xc0, !PT ;  /* 0xffffe00031117812 */ /* 0x000fe200078ec0ff */
[----:B------:R-:W-:Y:S01]  /*6590*/  FFMA R38, R35, R0, R3 ;  /* 0x0000000023267223 */ /* 0x000fe20000000003 */
[----:B------:R-:W-:Y:S01]  /*65a0*/  LOP3.LUT R0, R50, 0xffffe000, RZ, 0xc0, !PT ;  /* 0xffffe00032007812 */ /* 0x000fe200078ec0ff */
[----:B------:R-:W-:Y:S01]  /*65b0*/  FMUL R6, R33, R10 ;  /* 0x0000000a21067220 */ /* 0x000fe20000400000 */
[----:B----4-:R-:W-:Y:S01]  /*65c0*/  LOP3.LUT R3, R41, 0xffffe000, RZ, 0xc0, !PT ;  /* 0xffffe00029037812 */ /* 0x010fe200078ec0ff */
[----:B------:R-:W-:Y:S01]  /*65d0*/  FFMA R39, R35, R2, R7 ;  /* 0x0000000223277223 */ /* 0x000fe20000000007 */
[----:B------:R-:W-:Y:S01]  /*65e0*/  LOP3.LUT R2, R51, 0xffffe000, RZ, 0xc0, !PT ;  /* 0xffffe00033027812 */ /* 0x000fe200078ec0ff */
[C---:B------:R-:W-:Y:S01]  /*65f0*/  FFMA R4, R35.reuse, R16, R4 ;  /* 0x0000001023047223 */ /* 0x040fe20000000004 */
[----:B------:R-:W-:Y:S01]  /*6600*/  LOP3.LUT R16, R42, 0xffffe000, RZ, 0xc0, !PT ;  /* 0xffffe0002a107812 */ /* 0x000fe200078ec0ff */
[C---:B------:R-:W-:Y:S01]  /*6610*/  FFMA R5, R35.reuse, R17, R5 ;  /* 0x0000001123057223 */ /* 0x040fe20000000005 */
[----:B------:R-:W-:Y:S01]  /*6620*/  F2FP.TF32.F32.PACK_B R38, R38 ;  /* 0x00000026ff26723e */ /* 0x000fe200024050ff */
[----:B------:R-:W-:Y:S01]  /*6630*/  FFMA R6, R35, R0, R6 ;  /* 0x0000000023067223 */ /* 0x000fe20000000006 */
[----:B------:R-:W-:Y:S01]  /*6640*/  LOP3.LUT R0, R40, 0xffffe000, RZ, 0xc0, !PT ;  /* 0xffffe00028007812 */ /* 0x000fe200078ec0ff */
[C---:B------:R-:W-:Y:S01]  /*6650*/  FMUL R11, R33.reuse, R11 ;  /* 0x0000000b210b7220 */ /* 0x040fe20000400000 */
[----:B------:R-:W-:Y:S01]  /*6660*/  F2FP.TF32.F32.PACK_B R39, R39 ;  /* 0x00000027ff27723e */ /* 0x000fe200024050ff */
[----:B------:R-:W-:Y:S01]  /*6670*/  FMUL R10, R33, R14 ;  /* 0x0000000e210a7220 */ /* 0x000fe20000400000 */
[----:B------:R-:W-:Y:S01]  /*6680*/  F2FP.TF32.F32.PACK_B R4, R4 ;  /* 0x00000004ff04723e */ /* 0x000fe200024050ff */
[----:B------:R-:W-:Y:S01]  /*6690*/  FFMA R7, R35, R2, R11 ;  /* 0x0000000223077223 */ /* 0x000fe2000000000b */
[----:B------:R-:W-:Y:S01]  /*66a0*/  LOP3.LUT R2, R43, 0xffffe000, RZ, 0xc0, !PT ;  /* 0xffffe0002b027812 */ /* 0x000fe200078ec0ff */
[----:B------:R-:W-:Y:S01]  /*66b0*/  FFMA R8, R35, R0, R8 ;  /* 0x0000000023087223 */ /* 0x000fe20000000008 */
[----:B------:R-:W-:Y:S01]  /*66c0*/  LOP3.LUT R0, R44, 0xffffe000, RZ, 0xc0, !PT ;  /* 0xffffe0002c007812 */ /* 0x000fe200078ec0ff */
[----:B------:R1:W-:Y:S01]  /*66d0*/  STSM.16.M88.4 [R82+0x400], R36 ;  /* 0x0004002452007844 */ /* 0x0003e20000000200 */
[----:B------:R-:W-:Y:S01]  /*66e0*/  F2FP.TF32.F32.PACK_B R5, R5 ;  /* 0x00000005ff05723e */ /* 0x000fe200024050ff */
[----:B------:R-:W-:Y:S01]  /*66f0*/  FMUL R15, R33, R15 ;  /* 0x0000000f210f7220 */ /* 0x000fe20000400000 */
[----:B------:R-:W-:Y:S01]  /*6700*/  F2FP.TF32.F32.PACK_B R6, R6 ;  /* 0x00000006ff06723e */ /* 0x000fe200024050ff */
[C---:B------:R-:W-:Y:S01]  /*6710*/  FFMA R9, R35.reuse, R3, R9 ;  /* 0x0000000323097223 */ /* 0x040fe20000000009 */
[C---:B------:R-:W-:Y:S01]  /*6720*/  FFMA R10, R35.reuse, R16, R10 ;  /* 0x00000010230a7223 */ /* 0x040fe2000000000a */
[----:B------:R-:W-:Y:S01]  /*6730*/  FFMA R11, R35, R2, R15 ;  /* 0x00000002230b7223 */ /* 0x000fe2000000000f */
[----:B------:R-:W-:Y:S01]  /*6740*/  LOP3.LUT R2, R45, 0xffffe000, RZ, 0xc0, !PT ;  /* 0xffffe0002d027812 */ /* 0x000fe200078ec0ff */
[----:B------:R-:W-:Y:S01]  /*6750*/  FFMA R12, R35, R0, R12 ;  /* 0x00000000230c7223 */ /* 0x000fe2000000000c */
[----:B------:R-:W-:Y:S01]  /*6760*/  LOP3.LUT R3, R46, 0xffffe000, RZ, 0xc0, !PT ;  /* 0xffffe0002e037812 */ /* 0x000fe200078ec0ff */
[----:B------:R-:W-:Y:S01]  /*6770*/  FMUL R14, R33, R18 ;  /* 0x00000012210e7220 */ /* 0x000fe20000400000 */
[----:B------:R-:W-:Y:S01]  /*6780*/  LOP3.LUT R0, R47, 0xffffe000, RZ, 0xc0, !PT ;  /* 0xffffe0002f007812 */ /* 0x000fe200078ec0ff */
[----:B------:R-:W-:Y:S01]  /*6790*/  FMUL R19, R33, R19 ;  /* 0x0000001321137220 */ /* 0x000fe20000400000 */
[----:B------:R-:W-:Y:S01]  /*67a0*/  F2FP.TF32.F32.PACK_B R7, R7 ;  /* 0x00000007ff07723e */ /* 0x000fe200024050ff */
[C---:B------:R-:W-:Y:S01]  /*67b0*/  FFMA R13, R35.reuse, R2, R13 ;  /* 0x00000002230d7223 */ /* 0x040fe2000000000d */
[C---:B------:R-:W-:Y:S01]  /*67c0*/  FFMA R14, R35.reuse, R3, R14 ;  /* 0x00000003230e7223 */ /* 0x040fe2000000000e */
[----:B------:R-:W-:Y:S01]  /*67d0*/  FFMA R15, R35, R0, R19 ;  /* 0x00000000230f7223 */ /* 0x000fe20000000013 */
[----:B------:R-:W-:Y:S01]  /*67e0*/  F2FP.TF32.F32.PACK_B R8, R8 ;  /* 0x00000008ff08723e */ /* 0x000fe200024050ff */
[----:B------:R1:W-:Y:S01]  /*67f0*/  STSM.16.M88.4 [R81+0x400], R4 ;  /* 0x0004000451007844 */ /* 0x0003e20000000200 */
[----:B------:R-:W-:Y:S02]  /*6800*/  F2FP.TF32.F32.PACK_B R9, R9 ;  /* 0x00000009ff09723e */ /* 0x000fe400024050ff */
[----:B------:R-:W-:Y:S02]  /*6810*/  F2FP.TF32.F32.PACK_B R10, R10 ;  /* 0x0000000aff0a723e */ /* 0x000fe400024050ff */
[----:B------:R-:W-:Y:S02]  /*6820*/  F2FP.TF32.F32.PACK_B R11, R11 ;  /* 0x0000000bff0b723e */ /* 0x000fe400024050ff */
[----:B------:R-:W-:Y:S02]  /*6830*/  F2FP.TF32.F32.PACK_B R12, R12 ;  /* 0x0000000cff0c723e */ /* 0x000fe400024050ff */
[----:B------:R-:W-:Y:S01]  /*6840*/  F2FP.TF32.F32.PACK_B R13, R13 ;  /* 0x0000000dff0d723e */ /* 0x000fe200024050ff */
[----:B------:R1:W-:Y:S01]  /*6850*/  STSM.16.M88.4 [R84], R8 ;  /* 0x0000000854007844 */ /* 0x0003e20000000200 */
[----:B------:R-:W-:Y:S02]  /*6860*/  F2FP.TF32.F32.PACK_B R14, R14 ;  /* 0x0000000eff0e723e */ /* 0x000fe400024050ff */
[----:B------:R-:W-:Y:S05]  /*6870*/  F2FP.TF32.F32.PACK_B R15, R15 ;  /* 0x0000000fff0f723e */ /* 0x000fea00024050ff */
[----:B------:R1:W-:Y:S01]  /*6880*/  STSM.16.M88.4 [R85], R12 ;  /* 0x0000000c55007844 */ /* 0x0003e20000000200 */
[----:B------:R-:W-:Y:S01]  /*6890*/  @!PT LDS RZ, [RZ] ;  /* 0x00000000fffff984 */ /* 0x000fe20000000800 */
[----:B------:R-:W-:Y:S01]  /*68a0*/  @!PT LDS RZ, [RZ] ;  /* 0x00000000fffff984 */ /* 0x000fe20000000800 */
[----:B------:R-:W-:Y:S01]  /*68b0*/  @!PT LDS RZ, [RZ] ;  /* 0x00000000fffff984 */ /* 0x000fe20000000800 */
[----:B------:R-:W-:Y:S01]  /*68c0*/  @!PT LDS RZ, [RZ] ;  /* 0x00000000fffff984 */ /* 0x000fe20000000800 */
[----:B------:R2:W-:Y:S07]  /*68d0*/  MEMBAR.ALL.CTA ;  /* 0x0000000000007992 */ /* 0x0005ee0000008000 */
[----:B--2---:R-:W2:Y:S02]  /*68e0*/  FENCE.VIEW.ASYNC.S ;  /* 0x00000000000073c6 */ /* 0x004ea40000000000 */
[----:B--2---:R-:W-:Y:S06]  /*68f0*/  BAR.SYNC.DEFER_BLOCKING 0x1, 0x80 ;  /* 0x0042000000007b1d */ /* 0x004fec0000010000 */
[----:B------:R-:W-:Y:S05]  /*6900*/  @P0 BRA `(.L_x_101) ;  /* 0x0000000000280947 */ /* 0x000fea0003800000 */
[----:B------:R-:W-:Y:S02]  /*6910*/  UIADD3 UR4, UPT, UPT, UR48, 0x400, URZ ;  /* 0x0000040030047890 */ /* 0x000fe4000fffe0ff */
[----:B------:R-:W-:Y:S01]  /*6920*/  UIADD3 UR6, UP0, UPT, UR52, 0x680, URZ ;  /* 0x0000068034067890 */ /* 0x000fe2000ff1e0ff */
[----:B------:R-:W-:Y:S03]  /*6930*/  UMOV UR43, UR36 ;  /* 0x00000024002b7c82 */ /* 0x000fe60008000000 */
[----:B------:R-:W-:Y:S01]  /*6940*/  MOV R70, UR4 ;  /* 0x0000000400467c02 */ /* 0x000fe20008000f00 */
[----:B------:R-:W-:Y:S03]  /*6950*/  UIADD3.X UR7, UPT, UPT, URZ, UR53, URZ, UP0, !UPT ;  /* 0x00000035ff077290 */ /* 0x000fe600087fe4ff */
[----:B------:R-:W-:Y:S11]  /*6960*/  R2UR UR40, R70 ;  /* 0x00000000462872ca */ /* 0x000ff600000e0000 */
[----:B------:R-:W-:Y:S02]  /*6970*/  @!UPT UIADD3 URZ, UPT, UPT, URZ, URZ, URZ ;  /* 0x000000fffffff290 */ /* 0x000fe4000fffe0ff */
[----:B------:R2:W-:Y:S01]  /*6980*/  UTMASTG.3D [UR40], [UR6] ;  /* 0x00000028060073b5 */ /* 0x0005e20008010000 */
[----:B------:R0:W-:Y:S01]  /*6990*/  UTMACMDFLUSH ;  /* 0x00000000000079b7 */ /* 0x0001e20000000000 */
[----:B--2---:R-:W-:Y:S04]  /*69a0*/  DEPBAR.LE SB0, 0x1 ;  /* 0x000080400000791a */ /* 0x004fe80000000000 */
.L_x_101:
[----:B------:R-:W-:Y:S05]  /*69b0*/  BSYNC.RECONVERGENT B0 ;  /* 0x0000000000007941 */ /* 0x000fea0003800200 */
.L_x_100:
[----:B------:R-:W-:Y:S01]  /*69c0*/  BAR.SYNC.DEFER_BLOCKING 0x1, 0x80 ;  /* 0x0042000000007b1d */ /* 0x000fe20000010000 */
[----:B------:R-:W-:Y:S01]  /*69d0*/  ISETP.NE.AND P1, PT, R80, RZ, PT ;  /* 0x000000ff5000720c */ /* 0x000fe20003f25270 */
[----:B------:R-:W-:Y:S01]  /*69e0*/  UISETP.NE.AND UP0, UPT, UR49, URZ, UPT ;  /* 0x000000ff3100728c */ /* 0x000fe2000bf05270 */
[----:B------:R-:W-:Y:S11]  /*69f0*/  LEA R2, R86, UR48, 0x3 ;  /* 0x0000003056027c11 */ /* 0x000ff6000f8e18ff */
[----:B------:R-:W-:Y:S01]  /*6a00*/  @P1 SHF.L.U32 R3, RZ, 0x1f, RZ ;  /* 0x0000001fff031819 */ /* 0x000fe200000006ff */
[----:B------:R-:W-:Y:S06]  /*6a10*/  BRA.U !UP0, `(.L_x_102) ;  /* 0x0000000108247547 */ /* 0x000fec000b800000 */
[----:B-1----:R-:W-:Y:S01]  /*6a20*/  IMAD.U32 R4, RZ, RZ, UR51 ;  /* 0x00000033ff047e24 */ /* 0x002fe2000f8e00ff */
[----:B------:R-:W-:Y:S01]  /*6a30*/  MOV R0, UR37 ;  /* 0x0000002500007c02 */ /* 0x000fe20008000f00 */
[----:B------:R-:W-:Y:S03]  /*6a40*/  UIADD3 UR51, UPT, UPT, UR51, 0x1, URZ ;  /* 0x0000000133337890 */ /* 0x000fe6000fffe0ff */
[----:B------:R-:W-:Y:S01]  /*6a50*/  @P1 LEA R4, R4, UR48, 0x3 ;  /* 0x0000003004041c11 */ /* 0x000fe2000f8e18ff */
[----:B------:R-:W-:Y:S04]  /*6a60*/  UISETP.NE.AND UP0, UPT, UR51, 0x4, UPT ;  /* 0x000000043300788c */ /* 0x000fe8000bf05270 */
[----:B------:R-:W-:Y:S01]  /*6a70*/  @P1 VIADD R4, R4, 0x40 ;  /* 0x0000004004041836 */ /* 0x000fe20000000000 */
[----:B------:R-:W-:Y:S04]  /*6a80*/  USEL UR51, UR51, URZ, UP0 ;  /* 0x000000ff33337287 */ /* 0x000fe80008000000 */
[----:B------:R-:W-:Y:S04]  /*6a90*/  @P1 PRMT R0, R0, 0x654, R4 ;  /* 0x0000065400001816 */ /* 0x000fe80000000004 */
[----:B------:R2:W-:Y:S04]  /*6aa0*/  @P1 SYNCS.ARRIVE.TRANS64.RED.A1T0 RZ, [R0+URZ], RZ ;  /* 0x000000ff00ff19a7 */ /* 0x0005e800081004ff */
.L_x_102:
[----:B------:R-:W3:Y:S01]  /*6ab0*/  @P1 SYNCS.PHASECHK.TRANS64.TRYWAIT P0, [R2+URZ+0x20], R3 ;  /* 0x00002003020015a7 */ /* 0x000ee200080011ff */
[----:B------:R-:W-:Y:S01]  /*6ac0*/  BSSY B1, `(.L_x_103) ;  /* 0x0000017000017945 */ /* 0x000fe20003800000 */
[----:B---3--:R-:W-:Y:S03]  /*6ad0*/  @P1 SEL R88, RZ, 0x1, !P0 ;  /* 0x00000001ff581807 */ /* 0x008fe60004000000 */
[----:B------:R-:W-:Y:S05]  /*6ae0*/  @!P1 BRA `(.L_x_104) ;  /* 0x0000000000509947 */ /* 0x000fea0003800000 */
[----:B------:R-:W-:Y:S01]  /*6af0*/  ISETP.NE.AND P1, PT, R89, RZ, PT ;  /* 0x000000ff5900720c */ /* 0x000fe20003f25270 */
[----:B------:R-:W-:Y:S01]  /*6b00*/  BSSY B0, `(.L_x_105) ;  /* 0x000000a000007945 */ /* 0x000fe20003800000 */
[----:B------:R-:W-:Y:S11]  /*6b10*/  ISETP.NE.AND P0, PT, R88, RZ, PT ;  /* 0x000000ff5800720c */ /* 0x000ff60003f05270 */
[----:B-1----:R-:W-:Y:S04]  /*6b20*/  @P1 IMAD R5, R86, 0x2000, R87 ;  /* 0x0000200056051824 */ /* 0x002fe800078e0257 */
[----:B------:R-:W-:Y:S05]  /*6b30*/  @P1 VIADD R4, R5, UR48 ;  /* 0x0000003005041c36 */ /* 0x000fea0008000000 */
[----:B------:R-:W-:Y:S01]  /*6b40*/  @P1 IADD3 R3, PT, PT, R90, R4, RZ ;  /* 0x000000045a031210 */ /* 0x000fe20007ffe0ff */
[----:B------:R-:W-:Y:S01]  /*6b50*/  @P1 IMAD.IADD R4, R74, 0x1, R4 ;  /* 0x000000014a041824 */ /* 0x000fe200078e0204 */
[----:B------:R-:W-:Y:S06]  /*6b60*/  @P0 BRA `(.L_x_106) ;  /* 0x00000000000c0947 */ /* 0x000fec0003800000 */
[----:B--2---:R-:W-:Y:S04]  /*6b70*/  SHF.L.U32 R0, RZ, 0x1f, RZ ;  /* 0x0000001fff007819 */ /* 0x004fe800000006ff */
[----:B------:R-:W1:Y:S02]  /*6b80*/  SYNCS.PHASECHK.TRANS64.TRYWAIT P0, [R2+URZ+0x20], R0 ;  /* 0x00002000020075a7 */ /* 0x000e6400080011ff */
[----:B-1----:R-:W-:Y:S05]  /*6b90*/  @!P0 BRA `(.L_x_107) ;  /* 0x0000005000208947 */ /* 0x002fea0003800000 */
.L_x_106:
[----:B------:R-:W-:Y:S05]  /*6ba0*/  BSYNC B0 ;  /* 0x0000000000007941 */ /* 0x000fea0003800000 */
.L_x_105:
[----:B------:R-:W-:Y:S02]  /*6bb0*/  ISETP.NE.AND P0, PT, R89, RZ, PT ;  /* 0x000000ff5900720c */ /* 0x000fe40003f05270 */
[----:B------:R-:W-:Y:S11]  /*6bc0*/  IADD3 R86, PT, PT, R86, 0x1, RZ ;  /* 0x0000000156567810 */ /* 0x000ff60007ffe0ff */
[----:B-12---:R-:W-:Y:S01]  /*6bd0*/  @P0 IMAD.IADD R0, R74, 0x1, R3 ;  /* 0x000000014a000824 */ /* 0x006fe200078e0203 */
[----:B------:R-:W-:Y:S05]  /*6be0*/  @P0 WARPSYNC.ALL ;  /* 0x0000000000000948 */ /* 0x000fea0003800000 */
[----:B------:R3:W4:Y:S04]  /*6bf0*/  @P0 LDSM.16.M88.4 R52, [R5+UR48+0x400] ;  /* 0x000400300534083b */ /* 0x0007280008000200 */
[----:B------:R3:W1:Y:S04]  /*6c00*/  @P0 LDSM.16.M88.4 R48, [R4+0x400] ;  /* 0x000400000430083b */ /* 0x0006680000000200 */
[----:B------:R3:W2:Y:S04]  /*6c10*/  @P0 LDSM.16.M88.4 R40, [R3+0x400] ;  /* 0x000400000328083b */ /* 0x0006a80000000200 */
[----:B------:R3:W1:Y:S02]  /*6c20*/  @P0 LDSM.16.M88.4 R44, [R0+0x400] ;  /* 0x00040000002c083b */ /* 0x0006640000000200 */
.L_x_104:
[----:B------:R-:W-:Y:S05]  /*6c30*/  BSYNC B1 ;  /* 0x0000000000017941 */ /* 0x000fea0003800000 */
.L_x_103:
[----:B--23--:R-:W-:Y:S05]  /*6c40*/  VIADD R0, R34, 0x20 ;  /* 0x0000002022007836 */ /* 0x00cfea0000000000 */
[----:B------:R-:W-:Y:S04]  /*6c50*/  SHF.R.U32.HI R0, RZ, 0x15, R0 ;  /* 0x00000015ff007819 */ /* 0x000fe80000011600 */
[----:B------:R-:W-:Y:S11]  /*6c60*/  LOP3.LUT P0, RZ, R0, 0x3, R69, 0x48, !PT ;  /* 0x0000000300ff7812 */ /* 0x000ff60007804845 */
[----:B------:R-:W-:Y:S02]  /*6c70*/  @!UPT UIADD3 URZ, UPT, UPT, URZ, URZ, URZ ;  /* 0x000000fffffff290 */ /* 0x000fe4000fffe0ff */
[----:B------:R-:W-:Y:S05]  /*6c80*/  @!P0 BRA `(.L_x_108) ;  /* 0x0000000000408947 */ /* 0x000fea0003800000 */
[----:B------:R-:W2:Y:S01]  /*6c90*/  LDCU.64 UR8, c[0x4][0x70] ;  /* 0x01000e00ff0877ac */ /* 0x000ea20008000a00 */
[----:B------:R-:W-:Y:S01]  /*6ca0*/  MOV R3, 0x0 ;  /* 0x0000000000037802 */ /* 0x000fe20000000f00 */
[----:B-1----:R-:W-:Y:S02]  /*6cb0*/  HFMA2 R12, -RZ, RZ, 0, 5.9604644775390625e-08 ;  /* 0x00000001ff0c7431 */ /* 0x002fe400000001ff */
[----:B------:R-:W-:Y:S02]  /*6cc0*/  IMAD.MOV.U32 R8, RZ, RZ, 0x192 ;  /* 0x00000192ff087424 */ /* 0x000fe400078e00ff */
[----:B------:R-:W-:Y:S01]  /*6cd0*/  IMAD.MOV.U32 R13, RZ, RZ, RZ ;  /* 0x000000ffff0d7224 */ /* 0x000fe200078e00ff */
[----:B------:R-:W1:Y:S01]  /*6ce0*/  LDCU.64 UR6, c[0x4][0x78] ;  /* 0x01000f00ff0677ac */ /* 0x000e620008000a00 */
[----:B------:R-:W3:Y:S01]  /*6cf0*/  LDC.64 R2, c[0x4][R3] ;  /* 0x0100000003027b82 */ /* 0x000ee20000000a00 */
[----:B------:R-:W5:Y:S01]  /*6d00*/  LDCU.64 UR4, c[0x4][0x10] ;  /* 0x01000200ff0477ac */ /* 0x000f620008000a00 */
[----:B--2---:R-:W-:Y:S01]  /*6d10*/  MOV R5, UR9 ;  /* 0x0000000900057c02 */ /* 0x004fe20008000f00 */
[----:B------:R-:W-:Y:S01]  /*6d20*/  IMAD.U32 R4, RZ, RZ, UR8 ;  /* 0x00000008ff047e24 */ /* 0x000fe2000f8e00ff */
[----:B-1----:R-:W-:Y:S01]  /*6d30*/  MOV R7, UR7 ;  /* 0x0000000700077c02 */ /* 0x002fe20008000f00 */
[----:B------:R-:W-:Y:S01]  /*6d40*/  IMAD.U32 R6, RZ, RZ, UR6 ;  /* 0x00000006ff067e24 */ /* 0x000fe2000f8e00ff */
[----:B-----5:R-:W-:Y:S01]  /*6d50*/  MOV R11, UR5 ;  /* 0x00000005000b7c02 */ /* 0x020fe20008000f00 */
[----:B------:R-:W-:Y:S02]  /*6d60*/  IMAD.U32 R10, RZ, RZ, UR4 ;  /* 0x00000004ff0a7e24 */ /* 0x000fe4000f8e00ff */
[----:B------:R-:W-:Y:S07]  /*6d70*/  LEPC R20, `(.L_x_108) ;  /* 0x000000001014794e */ /* 0x000fee0000000000 */
[----:B---34-:R-:W-:Y:S05]  /*6d80*/  CALL.ABS.NOINC R2 ;  /* 0x0000000002007343 */ /* 0x018fea0003c00000 */
.L_x_108:
[----:B------:R-:W-:Y:S01]  /*6d90*/  ISETP.NE.AND P6, PT, R80, RZ, PT ;  /* 0x000000ff5000720c */ /* 0x000fe20003fc5270 */
[----:B------:R-:W-:Y:S05]  /*6da0*/  WARPSYNC.ALL ;  /* 0x0000000000007948 */ /* 0x000fea0003800000 */
[----:B------:R-:W-:Y:S01]  /*6db0*/  R2UR UR4, R34 ;  /* 0x00000000220472ca */ /* 0x000fe200000e0000 */
[----:B------:R-:W-:Y:S01]  /*6dc0*/  IMAD.U32 R0, RZ, RZ, UR51 ;  /* 0x00000033ff007e24 */ /* 0x000fe2000f8e00ff */
[----:B----4-:R-:W-:Y:S01]  /*6dd0*/  LOP3.LUT R20, R52, 0xffffe000, RZ, 0xc0, !PT ;  /* 0xffffe00034147812 */ /* 0x010fe200078ec0ff */
[----:B------:R-:W-:Y:S01]  /*6de0*/  IMAD.U32 R21, RZ, RZ, UR37 ;  /* 0x00000025ff157e24 */ /* 0x000fe2000f8e00ff */
[----:B------:R-:W-:Y:S01]  /*6df0*/  ISETP.NE.AND P0, PT, R76, RZ, PT ;  /* 0x000000ff4c00720c */ /* 0x000fe20003f05270 */
[----:B------:R-:W-:Y:S02]  /*6e00*/  BSSY.RECONVERGENT B0, `(.L_x_109) ;  /* 0x000005b000007945 */ /* 0x000fe40003800200 */
[----:B------:R-:W-:Y:S05]  /*6e10*/  @P6 LEA R0, R0, UR48, 0x3 ;  /* 0x0000003000006c11 */ /* 0x000fea000f8e18ff */
[----:B------:R-:W-:Y:S01]  /*6e20*/  @P6 VIADD R0, R0, 0x40 ;  /* 0x0000004000006836 */ /* 0x000fe20000000000 */
[----:B-1----:R-:W1:Y:S04]  /*6e30*/  LDTM.16dp128bit.x8 R4, tmem[UR4+0x20] ;  /* 0x00002004000479ee */ /* 0x002e680008180000 */
[----:B------:R-:W-:Y:S01]  /*6e40*/  @P6 PRMT R21, R21, 0x654, R0 ;  /* 0x0000065415156816 */ /* 0x000fe20000000000 */
[C---:B-1----:R-:W-:Y:S01]  /*6e50*/  FMUL R0, R33.reuse, R4 ;  /* 0x0000000421007220 */ /* 0x042fe20000400000 */
[C---:B------:R-:W-:Y:S01]  /*6e60*/  FMUL R4, R33.reuse, R8 ;  /* 0x0000000821047220 */ /* 0x040fe20000400000 */
[C---:B------:R-:W-:Y:S01]  /*6e70*/  FMUL R8, R33.reuse, R12 ;  /* 0x0000000c21087220 */ /* 0x040fe20000400000 */
[----:B------:R-:W-:Y:S01]  /*6e80*/  FMUL R12, R33, R16 ;  /* 0x00000010210c7220 */ /* 0x000fe20000400000 */
[----:B------:R-:W-:Y:S01]  /*6e90*/  LOP3.LUT R16, R53, 0xffffe000, RZ, 0xc0, !PT ;  /* 0xffffe00035107812 */ /* 0x000fe200078ec0ff */
[C---:B------:R-:W-:Y:S01]  /*6ea0*/  FMUL R2, R33.reuse, R5 ;  /* 0x0000000521027220 */ /* 0x040fe20000400000 */
[C---:B------:R-:W-:Y:S01]  /*6eb0*/  FMUL R3, R33.reuse, R6 ;  /* 0x0000000621037220 */ /* 0x040fe20000400000 */
[----:B------:R-:W-:Y:S01]  /*6ec0*/  FMUL R5, R33, R9 ;  /* 0x0000000921057220 */ /* 0x000fe20000400000 */
[----:B------:R-:W-:Y:S01]  /*6ed0*/  FFMA R36, R35, R20, R0 ;  /* 0x0000001423247223 */ /* 0x000fe20000000000 */
[----:B------:R-:W-:Y:S01]  /*6ee0*/  LOP3.LUT R0, R54, 0xffffe000, RZ, 0xc0, !PT ;  /* 0xffffe00036007812 */ /* 0x000fe200078ec0ff */
[C---:B------:R-:W-:Y:S01]  /*6ef0*/  FMUL R6, R33.reuse, R10 ;  /* 0x0000000a21067220 */ /* 0x040fe20000400000 */
[C---:B------:R-:W-:Y:S01]  /*6f00*/  FMUL R9, R33.reuse, R13 ;  /* 0x0000000d21097220 */ /* 0x040fe20000400000 */
[C---:B------:R-:W-:Y:S01]  /*6f10*/  FMUL R10, R33.reuse, R14 ;  /* 0x0000000e210a7220 */ /* 0x040fe20000400000 */
[----:B------:R-:W-:Y:S01]  /*6f20*/  F2FP.TF32.F32.PACK_B R36, R36 ;  /* 0x00000024ff24723e */ /* 0x000fe200024050ff */
[----:B------:R-:W-:Y:S01]  /*6f30*/  FMUL R13, R33, R17 ;  /* 0x00000011210d7220 */ /* 0x000fe20000400000 */
[----:B------:R-:W-:Y:S01]  /*6f40*/  LOP3.LUT R17, R55, 0xffffe000, RZ, 0xc0, !PT ;  /* 0xffffe00037117812 */ /* 0x000fe200078ec0ff */
[----:B------:R-:W-:Y:S01]  /*6f50*/  FMUL R14, R33, R18 ;  /* 0x00000012210e7220 */ /* 0x000fe20000400000 */
[----:B------:R-:W-:Y:S01]  /*6f60*/  LOP3.LUT R18, R48, 0xffffe000, RZ, 0xc0, !PT ;  /* 0xffffe00030127812 */ /* 0x000fe200078ec0ff */
[----:B------:R-:W-:Y:S01]  /*6f70*/  FFMA R37, R35, R16, R2 ;  /* 0x0000001023257223 */ /* 0x000fe20000000002 */
[----:B------:R-:W-:Y:S01]  /*6f80*/  LOP3.LUT R2, R49, 0xffffe000, RZ, 0xc0, !PT ;  /* 0xffffe00031027812 */ /* 0x000fe200078ec0ff */
[----:B------:R-:W-:Y:S01]  /*6f90*/  FMUL R7, R33, R7 ;  /* 0x0000000721077220 */ /* 0x000fe20000400000 */
[----:B------:R-:W-:Y:S01]  /*6fa0*/  LOP3.LUT R16, R41, 0xffffe000, RZ, 0xc0, !PT ;  /* 0xffffe00029107812 */ /* 0x000fe200078ec0ff */
[C---:B------:R-:W-:Y:S01]  /*6fb0*/  FFMA R38, R35.reuse, R0, R3 ;  /* 0x0000000023267223 */ /* 0x040fe20000000003 */
[----:B------:R-:W-:Y:S01]  /*6fc0*/  LOP3.LUT R0, R50, 0xffffe000, RZ, 0xc0, !PT ;  /* 0xffffe00032007812 */ /* 0x000fe200078ec0ff */
[C---:B------:R-:W-:Y:S01]  /*6fd0*/  FFMA R39, R35.reuse, R17, R7 ;  /* 0x0000001123277223 */ /* 0x040fe20000000007 */
[----:B------:R-:W-:Y:S01]  /*6fe0*/  LOP3.LUT R3, R40, 0xffffe000, RZ, 0xc0, !PT ;  /* 0xffffe00028037812 */ /* 0x000fe200078ec0ff */
[C---:B------:R-:W-:Y:S01]  /*6ff0*/  FFMA R4, R35.reuse, R18, R4 ;  /* 0x0000001223047223 */ /* 0x040fe20000000004 */
[----:B------:R-:W-:Y:S01]  /*7000*/  F2FP.TF32.F32.PACK_B R37, R37 ;  /* 0x00000025ff25723e */ /* 0x000fe200024050ff */
[----:B------:R-:W-:Y:S01]  /*7010*/  FFMA R5, R35, R2, R5 ;  /* 0x0000000223057223 */ /* 0x000fe20000000005 */
[----:B------:R-:W-:Y:S01]  /*7020*/  LOP3.LUT R2, R51, 0xffffe000, RZ, 0xc0, !PT ;  /* 0xffffe00033027812 */ /* 0x000fe200078ec0ff */
[----:B------:R-:W-:Y:S01]  /*7030*/  FMUL R11, R33, R11 ;  /* 0x0000000b210b7220 */ /* 0x000fe20000400000 */
[----:B------:R-:W-:Y:S01]  /*7040*/  F2FP.TF32.F32.PACK_B R38, R38 ;  /* 0x00000026ff26723e */ /* 0x000fe200024050ff */
[C---:B------:R-:W-:Y:S01]  /*7050*/  FFMA R6, R35.reuse, R0, R6 ;  /* 0x0000000023067223 */ /* 0x040fe20000000006 */
[----:B------:R-:W-:Y:S01]  /*7060*/  LOP3.LUT R0, R42, 0xffffe000, RZ, 0xc0, !PT ;  /* 0xffffe0002a007812 */ /* 0x000fe200078ec0ff */
[----:B------:R-:W-:Y:S01]  /*7070*/  FFMA R7, R35, R2, R11 ;  /* 0x0000000223077223 */ /* 0x000fe2000000000b */
[----:B------:R-:W-:Y:S01]  /*7080*/  LOP3.LUT R2, R43, 0xffffe000, RZ, 0xc0, !PT ;  /* 0xffffe0002b027812 */ /* 0x000fe200078ec0ff */
[----:B------:R-:W-:Y:S01]  /*7090*/  FFMA R8, R35, R3, R8 ;  /* 0x0000000323087223 */ /* 0x000fe20000000008 */
[----:B------:R-:W-:Y:S01]  /*70a0*/  LOP3.LUT R3, R45, 0xffffe000, RZ, 0xc0, !PT ;  /* 0xffffe0002d037812 */ /* 0x000fe200078ec0ff */
[----:B------:R-:W-:Y:S01]  /*70b0*/  FFMA R9, R35, R16, R9 ;  /* 0x0000001023097223 */ /* 0x000fe20000000009 */
[----:B------:R-:W-:Y:S01]  /*70c0*/  F2FP.TF32.F32.PACK_B R39, R39 ;  /* 0x00000027ff27723e */ /* 0x000fe200024050ff */
[----:B------:R-:W-:Y:S01]  /*70d0*/  FMUL R15, R33, R15 ;  /* 0x0000000f210f7220 */ /* 0x000fe20000400000 */
[----:B------:R-:W-:Y:S01]  /*70e0*/  LOP3.LUT R16, R46, 0xffffe000, RZ, 0xc0, !PT ;  /* 0xffffe0002e107812 */ /* 0x000fe200078ec0ff */
[C---:B------:R-:W-:Y:S01]  /*70f0*/  FFMA R10, R35.reuse, R0, R10 ;  /* 0x00000000230a7223 */ /* 0x040fe2000000000a */
        /* <DEDUP_REMOVED lines=8> */
[----:B------:R-:W-:Y:S01]  /*7180*/  F2FP.TF32.F32.PACK_B R6, R6 ;  /* 0x00000006ff06723e */ /* 0x000fe200024050ff */
[C---:B------:R-:W-:Y:S01]  /*7190*/  FFMA R13, R35.reuse, R3, R13 ;  /* 0x00000003230d7223 */ /* 0x040fe2000000000d */
[----:B------:R-:W-:Y:S01]  /*71a0*/  F2FP.TF32.F32.PACK_B R7, R7 ;  /* 0x00000007ff07723e */ /* 0x000fe200024050ff */
[C---:B------:R-:W-:Y:S01]  /*71b0*/  FFMA R14, R35.reuse, R16, R14 ;  /* 0x00000010230e7223 */ /* 0x040fe2000000000e */
[----:B------:R-:W-:Y:S01]  /*71c0*/  FFMA R15, R35, R2, R19 ;  /* 0x00000002230f7223 */ /* 0x000fe20000000013 */
[----:B------:R-:W-:Y:S02]  /*71d0*/  F2FP.TF32.F32.PACK_B R8, R8 ;  /* 0x00000008ff08723e */ /* 0x000fe400024050ff */
[----:B------:R1:W-:Y:S01]  /*71e0*/  STSM.16.M88.4 [R81+0x2400], R4 ;  /* 0x0024000451007844 */ /* 0x0003e20000000200 */
[----:B------:R-:W-:Y:S02]  /*71f0*/  F2FP.TF32.F32.PACK_B R9, R9 ;  /* 0x00000009ff09723e */ /* 0x000fe400024050ff */
[----:B------:R-:W-:Y:S02]  /*7200*/  F2FP.TF32.F32.PACK_B R10, R10 ;  /* 0x0000000aff0a723e */ /* 0x000fe400024050ff */
[----:B------:R-:W-:Y:S02]  /*7210*/  F2FP.TF32.F32.PACK_B R11, R11 ;  /* 0x0000000bff0b723e */ /* 0x000fe400024050ff */
[----:B------:R-:W-:Y:S02]  /*7220*/  F2FP.TF32.F32.PACK_B R12, R12 ;  /* 0x0000000cff0c723e */ /* 0x000fe400024050ff */
[----:B------:R-:W-:Y:S01]  /*7230*/  F2FP.TF32.F32.PACK_B R13, R13 ;  /* 0x0000000dff0d723e */ /* 0x000fe200024050ff */
[----:B------:R1:W-:Y:S01]  /*7240*/  STSM.16.M88.4 [R84+0x2000], R8 ;  /* 0x0020000854007844 */ /* 0x0003e20000000200 */
[----:B------:R-:W-:Y:S02]  /*7250*/  F2FP.TF32.F32.PACK_B R14, R14 ;  /* 0x0000000eff0e723e */ /* 0x000fe400024050ff */
[----:B------:R-:W-:Y:S02]  /*7260*/  F2FP.TF32.F32.PACK_B R15, R15 ;  /* 0x0000000fff0f723e */ /* 0x000fe400024050ff */
[----:B------:R-:W-:Y:S02]  /*7270*/  LEA R0, R86, UR48, 0x3 ;  /* 0x0000003056007c11 */ /* 0x000fe4000f8e18ff */
[----:B------:R-:W-:Y:S01]  /*7280*/  @P6 SHF.L.U32 R2, RZ, 0x1f, RZ ;  /* 0x0000001fff026819 */ /* 0x000fe200000006ff */
[----:B------:R1:W-:Y:S01]  /*7290*/  STSM.16.M88.4 [R85+0x2000], R12 ;  /* 0x0020000c55007844 */ /* 0x0003e20000000200 */
        /* <DEDUP_REMOVED lines=8> */
[----:B------:R-:W-:Y:S02]  /*7320*/  UIADD3 UR8, UP0, UPT, UR52, 0x680, URZ ;  /* 0x0000068034087890 */ /* 0x000fe4000ff1e0ff */
[----:B------:R-:W-:Y:S02]  /*7330*/  UIADD3 UR5, UPT, UPT, UR41, 0x20, URZ ;  /* 0x0000002029057890 */ /* 0x000fe4000fffe0ff */
[----:B------:R-:W-:Y:S02]  /*7340*/  UIADD3 UR4, UPT, UPT, UR48, 0x2400, URZ ;  /* 0x0000240030047890 */ /* 0x000fe4000fffe0ff */
[----:B------:R-:W-:Y:S01]  /*7350*/  UIADD3.X UR9, UPT, UPT, URZ, UR53, URZ, UP0, !UPT ;  /* 0x00000035ff097290 */ /* 0x000fe200087fe4ff */
[----:B------:R-:W-:Y:S01]  /*7360*/  UMOV UR6, UR42 ;  /* 0x0000002a00067c82 */ /* 0x000fe20008000000 */
[----:B------:R-:W-:Y:S07]  /*7370*/  UMOV UR7, UR36 ;  /* 0x0000002400077c82 */ /* 0x000fee0008000000 */
[----:B------:R2:W-:Y:S01]  /*7380*/  UTMASTG.3D [UR4], [UR8] ;  /* 0x00000004080073b5 */ /* 0x0005e20008010000 */
[----:B------:R0:W-:Y:S01]  /*7390*/  UTMACMDFLUSH ;  /* 0x00000000000079b7 */ /* 0x0001e20000000000 */
[----:B--2---:R-:W-:Y:S04]  /*73a0*/  DEPBAR.LE SB0, 0x1 ;  /* 0x000080400000791a */ /* 0x004fe80000000000 */
.L_x_110:
[----:B------:R-:W-:Y:S05]  /*73b0*/  BSYNC.RECONVERGENT B0 ;  /* 0x0000000000007941 */ /* 0x000fea0003800200 */
.L_x_109:
[----:B------:R-:W-:Y:S01]  /*73c0*/  BAR.SYNC.DEFER_BLOCKING 0x1, 0x80 ;  /* 0x0042000000007b1d */ /* 0x000fe20000010000 */
[----:B------:R-:W-:Y:S04]  /*73d0*/  UIADD3 UR40, UPT, UPT, UR51, 0x1, URZ ;  /* 0x0000000133287890 */ /* 0x000fe8000fffe0ff */
[----:B------:R-:W-:Y:S04]  /*73e0*/  UISETP.NE.AND UP0, UPT, UR40, 0x4, UPT ;  /* 0x000000042800788c */ /* 0x000fe8000bf05270 */
[----:B------:R-:W-:Y:S01]  /*73f0*/  USEL UR40, UR40, URZ, UP0 ;  /* 0x000000ff28287287 */ /* 0x000fe20008000000 */
[----:B------:R2:W-:Y:S01]  /*7400*/  @P6 SYNCS.ARRIVE.TRANS64.RED.A1T0 RZ, [R21+URZ], RZ ;  /* 0x000000ff15ff69a7 */ /* 0x0005e200081004ff */
[----:B------:R-:W-:Y:S01]  /*7410*/  BSSY B1, `(.L_x_111) ;  /* 0x0000018000017945 */ /* 0x000fe20003800000 */
[----:B------:R-:W3:Y:S02]  /*7420*/  @P6 SYNCS.PHASECHK.TRANS64.TRYWAIT P0, [R0+URZ+0x20], R2 ;  /* 0x00002002000065a7 */ /* 0x000ee400080011ff */
[----:B---3--:R-:W-:Y:S01]  /*7430*/  @P6 SEL R88, RZ, 0x1, !P0 ;  /* 0x00000001ff586807 */ /* 0x008fe20004000000 */
[----:B--2---:R-:W-:Y:S06]  /*7440*/  @!P6 BRA `(.L_x_112) ;  /* 0x000000000050e947 */ /* 0x004fec0003800000 */
        /* <DEDUP_REMOVED lines=8> */
[----:B------:R-:W-:Y:S04]  /*74d0*/  SHF.L.U32 R5, RZ, 0x1f, RZ ;  /* 0x0000001fff057819 */ /* 0x000fe800000006ff */
[----:B------:R-:W1:Y:S02]  /*74e0*/  SYNCS.PHASECHK.TRANS64.TRYWAIT P0, [R0+URZ+0x20], R5 ;  /* 0x00002005000075a7 */ /* 0x000e6400080011ff */
[----:B-1----:R-:W-:Y:S05]  /*74f0*/  @!P0 BRA `(.L_x_115) ;  /* 0x0000004400dc8947 */ /* 0x002fea0003800000 */
.L_x_114:
[----:B------:R-:W-:Y:S05]  /*7500*/  BSYNC B0 ;  /* 0x0000000000007941 */ /* 0x000fea0003800000 */
.L_x_113:
[----:B------:R-:W-:Y:S02]  /*7510*/  ISETP.NE.AND P0, PT, R89, RZ, PT ;  /* 0x000000ff5900720c */ /* 0x000fe40003f05270 */
[----:B------:R-:W-:Y:S11]  /*7520*/  IADD3 R86, PT, PT, R86, 0x1, RZ ;  /* 0x0000000156567810 */ /* 0x000ff60007ffe0ff */
[----:B-1----:R-:W-:Y:S01]  /*7530*/  @P0 IMAD.IADD R0, R74, 0x1, R2 ;  /* 0x000000014a000824 */ /* 0x002fe200078e0202 */
[----:B------:R-:W-:Y:S05]  /*7540*/  @P0 WARPSYNC.ALL ;  /* 0x0000000000000948 */ /* 0x000fea0003800000 */
[----:B------:R2:W3:Y:S04]  /*7550*/  @P0 LDSM.16.M88.4 R52, [R4+UR48+0x400] ;  /* 0x000400300434083b */ /* 0x0004e80008000200 */
[----:B------:R2:W4:Y:S04]  /*7560*/  @P0 LDSM.16.M88.4 R48, [R3+0x400] ;  /* 0x000400000330083b */ /* 0x0005280000000200 */
[----:B------:R2:W1:Y:S04]  /*7570*/  @P0 LDSM.16.M88.4 R40, [R2+0x400] ;  /* 0x000400000228083b */ /* 0x0004680000000200 */
[----:B------:R2:W1:Y:S02]  /*7580*/  @P0 LDSM.16.M88.4 R44, [R0+0x400] ;  /* 0x00040000002c083b */ /* 0x0004640000000200 */
.L_x_112:
[----:B------:R-:W-:Y:S05]  /*7590*/  BSYNC B1 ;  /* 0x0000000000017941 */ /* 0x000fea0003800000 */
.L_x_111:
[----:B--2---:R-:W-:Y:S05]  /*75a0*/  VIADD R0, R34, 0x40 ;  /* 0x0000004022007836 */ /* 0x004fea0000000000 */
        /* <DEDUP_REMOVED lines=20> */
.L_x_116:
[----:B------:R-:W-:Y:S01]  /*76f0*/  ISETP.NE.AND P6, PT, R80, RZ, PT ;  /* 0x000000ff5000720c */ /* 0x000fe20003fc5270 */
[----:B------:R-:W-:Y:S05]  /*7700*/  WARPSYNC.ALL ;  /* 0x0000000000007948 */ /* 0x000fea0003800000 */
[----:B------:R-:W-:Y:S01]  /*7710*/  R2UR UR4, R34 ;  /* 0x00000000220472ca */ /* 0x000fe200000e0000 */
[----:B------:R-:W-:Y:S01]  /*7720*/  IMAD.U32 R0, RZ, RZ, UR40 ;  /* 0x00000028ff007e24 */ /* 0x000fe2000f8e00ff */
[----:B---3--:R-:W-:Y:S01]  /*7730*/  LOP3.LUT R20, R52, 0xffffe000, RZ, 0xc0, !PT ;  /* 0xffffe00034147812 */ /* 0x008fe200078ec0ff */
        /* <DEDUP_REMOVED lines=24> */
[----:B----4-:R-:W-:Y:S01]  /*78c0*/  LOP3.LUT R18, R48, 0xffffe000, RZ, 0xc0, !PT ;  /* 0xffffe00030127812 */ /* 0x010fe200078ec0ff */
        /* <DEDUP_REMOVED lines=68> */
.L_x_118:
[----:B------:R-:W-:Y:S05]  /*7d10*/  BSYNC.RECONVERGENT B0 ;  /* 0x0000000000007941 */ /* 0x000fea0003800200 */
.L_x_117:
[----:B------:R-:W-:Y:S01]  /*7d20*/  BAR.SYNC.DEFER_BLOCKING 0x1, 0x80 ;  /* 0x0042000000007b1d */ /* 0x000fe20000010000 */
[----:B------:R-:W-:Y:S01]  /*7d30*/  UIADD3 UR43, UPT, UPT, UR40, 0x1, URZ ;  /* 0x00000001282b7890 */ /* 0x000fe2000fffe0ff */
[----:B------:R-:W-:Y:S03]  /*7d40*/  HFMA2 R91, -RZ, RZ, 0, 0 ;  /* 0x00000000ff5b7431 */ /* 0x000fe600000001ff */
        /* <DEDUP_REMOVED lines=18> */
.L_x_122:
[----:B------:R-:W-:Y:S05]  /*7e70*/  BSYNC B0 ;  /* 0x0000000000007941 */ /* 0x000fea0003800000 */
.L_x_121:
[----:B------:R-:W-:Y:S01]  /*7e80*/  ISETP.NE.AND P0, PT, R89, RZ, PT ;  /* 0x000000ff5900720c */ /* 0x000fe20003f05270 */
[----:B------:R-:W-:Y:S11]  /*7e90*/  VIADD R86, R86, 0x1 ;  /* 0x0000000156567836 */ /* 0x000ff60000000000 */
[----:B------:R-:W-:Y:S01]  /*7ea0*/  @!UPT UIADD3 URZ, UPT, UPT, URZ, URZ, URZ ;  /* 0x000000fffffff290 */ /* 0x000fe2000fffe0ff */
[----:B-1----:R-:W-:Y:S01]  /*7eb0*/  @P0 IMAD.IADD R0, R74, 0x1, R2 ;  /* 0x000000014a000824 */ /* 0x002fe200078e0202 */
[----:B------:R-:W-:Y:S05]  /*7ec0*/  @P0 WARPSYNC.ALL ;  /* 0x0000000000000948 */ /* 0x000fea0003800000 */
[----:B------:R2:W3:Y:S04]  /*7ed0*/  @P0 LDSM.16.M88.4 R52, [R4+UR48+0x400] ;  /* 0x000400300434083b */ /* 0x0004e80008000200 */
[----:B------:R2:W4:Y:S04]  /*7ee0*/  @P0 LDSM.16.M88.4 R48, [R3+0x400] ;  /* 0x000400000330083b */ /* 0x0005280000000200 */
[----:B------:R2:W1:Y:S04]  /*7ef0*/  @P0 LDSM.16.M88.4 R40, [R2+0x400] ;  /* 0x000400000228083b */ /* 0x0004680000000200 */
[----:B------:R2:W1:Y:S01]  /*7f00*/  @P0 LDSM.16.M88.4 R44, [R0+0x400] ;  /* 0x00040000002c083b */ /* 0x0004620000000200 */
[C---:B------:R-:W-:Y:S04]  /*7f10*/  ISETP.NE.AND P0, PT, R86.reuse, 0x4, PT ;  /* 0x000000045600780c */ /* 0x040fe80003f05270 */
[----:B------:R-:W-:Y:S02]  /*7f20*/  SEL R86, R86, RZ, P0 ;  /* 0x000000ff56567207 */ /* 0x000fe40000000000 */
[----:B------:R-:W-:Y:S02]  /*7f30*/  SEL R91, RZ, 0x1, P0 ;  /* 0x00000001ff5b7807 */ /* 0x000fe40000000000 */
.L_x_120:
[----:B------:R-:W-:Y:S05]  /*7f40*/  BSYNC B1 ;  /* 0x0000000000017941 */ /* 0x000fea0003800000 */
.L_x_119:
        /* <DEDUP_REMOVED lines=21> */
.L_x_124:
        /* <DEDUP_REMOVED lines=79> */
[----:B------:R-:W-:Y:S01]  /*8590*/  @P6 SHF.L.U32 R2, R91, 0x1f, RZ ;  /* 0x0000001f5b026819 */ /* 0x000fe200000006ff */
        /* <DEDUP_REMOVED lines=18> */
.L_x_126:
[----:B------:R-:W-:Y:S05]  /*86c0*/  BSYNC.RECONVERGENT B0 ;  /* 0x0000000000007941 */ /* 0x000fea0003800200 */
.L_x_125:
        /* <DEDUP_REMOVED lines=17> */
[----:B------:R-:W-:Y:S04]  /*87e0*/  SHF.L.U32 R5, R91, 0x1f, RZ ;  /* 0x0000001f5b057819 */ /* 0x000fe800000006ff */
[----:B------:R-:W1:Y:S02]  /*87f0*/  SYNCS.PHASECHK.TRANS64.TRYWAIT P0, [R0+URZ+0x20], R5 ;  /* 0x00002005000075a7 */ /* 0x000e6400080011ff */
[----:B-1----:R-:W-:Y:S05]  /*8800*/  @!P0 BRA `(.L_x_131) ;  /* 0x0000003400408947 */ /* 0x002fea0003800000 */
.L_x_130:
[----:B------:R-:W-:Y:S05]  /*8810*/  BSYNC B0 ;  /* 0x0000000000007941 */ /* 0x000fea0003800000 */
.L_x_129:
[----:B------:R-:W-:Y:S01]  /*8820*/  ISETP.NE.AND P0, PT, R89, RZ, PT ;  /* 0x000000ff5900720c */ /* 0x000fe20003f05270 */
[----:B------:R-:W-:Y:S11]  /*8830*/  VIADD R86, R86, 0x1 ;  /* 0x0000000156567836 */ /* 0x000ff60000000000 */
[----:B------:R-:W-:Y:S01]  /*8840*/  @!UPT UIADD3 URZ, UPT, UPT, URZ, URZ, URZ ;  /* 0x000000fffffff290 */ /* 0x000fe2000fffe0ff */
[----:B-1----:R-:W-:Y:S01]  /*8850*/  @P0 IMAD.IADD R0, R74, 0x1, R2 ;  /* 0x000000014a000824 */ /* 0x002fe200078e0202 */
[----:B------:R-:W-:Y:S05]  /*8860*/  @P0 WARPSYNC.ALL ;  /* 0x0000000000000948 */ /* 0x000fea0003800000 */
[----:B------:R-:W2:Y:S04]  /*8870*/  @P0 LDSM.16.M88.4 R52, [R4+UR48+0x400] ;  /* 0x000400300434083b */ /* 0x000ea80008000200 */
[----:B------:R-:W3:Y:S04]  /*8880*/  @P0 LDSM.16.M88.4 R48, [R3+0x400] ;  /* 0x000400000330083b */ /* 0x000ee80000000200 */
[----:B------:R-:W4:Y:S04]  /*8890*/  @P0 LDSM.16.M88.4 R40, [R2+0x400] ;  /* 0x000400000228083b */ /* 0x000f280000000200 */
[----:B------:R1:W2:Y:S01]  /*88a0*/  @P0 LDSM.16.M88.4 R44, [R0+0x400] ;  /* 0x00040000002c083b */ /* 0x0002a20000000200 */
[C---:B------:R-:W-:Y:S04]  /*88b0*/  ISETP.NE.AND P0, PT, R86.reuse, 0x4, PT ;  /* 0x000000045600780c */ /* 0x040fe80003f05270 */
[----:B------:R-:W-:Y:S02]  /*88c0*/  SEL R86, R86, RZ, P0 ;  /* 0x000000ff56567207 */ /* 0x000fe40000000000 */
[----:B-1----:R-:W-:Y:S04]  /*88d0*/  SEL R0, RZ, 0x1, P0 ;  /* 0x00000001ff007807 */ /* 0x002fe80000000000 */
[----:B------:R-:W-:Y:S02]  /*88e0*/  LOP3.LUT R91, R91, R0, RZ, 0x3c, !PT ;  /* 0x000000005b5b7212 */ /* 0x000fe400078e3cff */
.L_x_128:
[----:B------:R-:W-:Y:S05]  /*88f0*/  BSYNC B1 ;  /* 0x0000000000017941 */ /* 0x000fea0003800000 */
.L_x_127:
[----:B------:R-:W-:Y:S05]  /*8900*/  VIADD R0, R34, 0x80 ;  /* 0x0000008022007836 */ /* 0x000fea0000000000 */
[----:B------:R-:W-:Y:S04]  /*8910*/  SHF.R.U32.HI R0, RZ, 0x15, R0 ;  /* 0x00000015ff007819 */ /* 0x000fe80000011600 */
[----:B------:R-:W-:Y:S11]  /*8920*/  LOP3.LUT P0, RZ, R0, 0x3, R69, 0x48, !PT ;  /* 0x0000000300ff7812 */ /* 0x000ff60007804845 */
[----:B------:R-:W-:Y:S02]  /*8930*/  @!UPT UIADD3 URZ, UPT, UPT, URZ, URZ, URZ ;  /* 0x000000fffffff290 */ /* 0x000fe4000fffe0ff */
[----:B------:R-:W-:Y:S05]  /*8940*/  @!P0 BRA `(.L_x_132) ;  /* 0x0000000000408947 */ /* 0x000fea0003800000 */
[----:B------:R-:W5:Y:S01]  /*8950*/  LDCU.64 UR8, c[0x4][0x70] ;  /* 0x01000e00ff0877ac */ /* 0x000f620008000a00 */
[----:B------:R-:W-:Y:S01]  /*8960*/  MOV R3, 0x0 ;  /* 0x0000000000037802 */ /* 0x000fe20000000f00 */
[----:B-1----:R-:W-:Y:S02]  /*8970*/  HFMA2 R12, -RZ, RZ, 0, 5.9604644775390625e-08 ;  /* 0x00000001ff0c7431 */ /* 0x002fe400000001ff */
[----:B------:R-:W-:Y:S02]  /*8980*/  IMAD.MOV.U32 R8, RZ, RZ, 0x192 ;  /* 0x00000192ff087424 */ /* 0x000fe400078e00ff */
[----:B------:R-:W-:Y:S01]  /*8990*/  IMAD.MOV.U32 R13, RZ, RZ, RZ ;  /* 0x000000ffff0d7224 */ /* 0x000fe200078e00ff */
[----:B------:R-:W1:Y:S01]  /*89a0*/  LDCU.64 UR6, c[0x4][0x78] ;  /* 0x01000f00ff0677ac */ /* 0x000e620008000a00 */
[----:B------:R-:W2:Y:S01]  /*89b0*/  LDC.64 R2, c[0x4][R3] ;  /* 0x0100000003027b82 */ /* 0x000ea20000000a00 */
[----:B------:R-:W3:Y:S01]  /*89c0*/  LDCU.64 UR4, c[0x4][0x10] ;  /* 0x01000200ff0477ac */ /* 0x000ee20008000a00 */
[----:B-----5:R-:W-:Y:S01]  /*89d0*/  MOV R5, UR9 ;  /* 0x0000000900057c02 */ /* 0x020fe20008000f00 */
[----:B------:R-:W-:Y:S01]  /*89e0*/  IMAD.U32 R4, RZ, RZ, UR8 ;  /* 0x00000008ff047e24 */ /* 0x000fe2000f8e00ff */
[----:B-1----:R-:W-:Y:S01]  /*89f0*/  MOV R7, UR7 ;  /* 0x0000000700077c02 */ /* 0x002fe20008000f00 */
[----:B------:R-:W-:Y:S01]  /*8a00*/  IMAD.U32 R6, RZ, RZ, UR6 ;  /* 0x00000006ff067e24 */ /* 0x000fe2000f8e00ff */
[----:B---3--:R-:W-:Y:S01]  /*8a10*/  MOV R11, UR5 ;  /* 0x00000005000b7c02 */ /* 0x008fe20008000f00 */
[----:B------:R-:W-:Y:S02]  /*8a20*/  IMAD.U32 R10, RZ, RZ, UR4 ;  /* 0x00000004ff0a7e24 */ /* 0x000fe4000f8e00ff */
[----:B------:R-:W-:Y:S07]  /*8a30*/  LEPC R20, `(.L_x_132) ;  /* 0x000000001014794e */ /* 0x000fee0000000000 */
[----:B--2-4-:R-:W-:Y:S05]  /*8a40*/  CALL.ABS.NOINC R2 ;  /* 0x0000000002007343 */ /* 0x014fea0003c00000 */
.L_x_132:
[----:B------:R-:W-:Y:S01]  /*8a50*/  ISETP.NE.AND P6, PT, R80, RZ, PT ;  /* 0x000000ff5000720c */ /* 0x000fe20003fc5270 */
[----:B------:R-:W-:Y:S05]  /*8a60*/  WARPSYNC.ALL ;  /* 0x0000000000007948 */ /* 0x000fea0003800000 */
[----:B------:R-:W-:Y:S01]  /*8a70*/  R2UR UR4, R34 ;  /* 0x00000000220472ca */ /* 0x000fe200000e0000 */
[----:B------:R-:W-:Y:S01]  /*8a80*/  IMAD.U32 R0, RZ, RZ, UR40 ;  /* 0x00000028ff007e24 */ /* 0x000fe2000f8e00ff */
[----:B--2---:R-:W-:Y:S01]  /*8a90*/  LOP3.LUT R20, R52, 0xffffe000, RZ, 0xc0, !PT ;  /* 0xffffe00034147812 */ /* 0x004fe200078ec0ff */
        /* <DEDUP_REMOVED lines=24> */
[----:B---3--:R-:W-:Y:S01]  /*8c20*/  LOP3.LUT R18, R48, 0xffffe000, RZ, 0xc0, !PT ;  /* 0xffffe00030127812 */ /* 0x008fe200078ec0ff */
[----:B------:R-:W-:Y:S01]  /*8c30*/  FFMA R37, R35, R16, R2 ;  /* 0x0000001023257223 */ /* 0x000fe20000000002 */
[----:B------:R-:W-:Y:S01]  /*8c40*/  LOP3.LUT R2, R49, 0xffffe000, RZ, 0xc0, !PT ;  /* 0xffffe00031027812 */ /* 0x000fe200078ec0ff */
[----:B------:R-:W-:Y:S01]  /*8c50*/  FMUL R7, R33, R7 ;  /* 0x0000000721077220 */ /* 0x000fe20000400000 */
[----:B----4-:R-:W-:Y:S01]  /*8c60*/  LOP3.LUT R16, R41, 0xffffe000, RZ, 0xc0, !PT ;  /* 0xffffe00029107812 */ /* 0x010fe200078ec0ff */
        /* <DEDUP_REMOVED lines=43> */
[----:B------:R-:W-:Y:S02]  /*8f20*/  F2FP.TF32.F32.PACK_B R15, R15 ;  /* 0x0000000fff0f723e */ /* 0x000fe400024050ff */
[----:B------:R-:W-:Y:S02]  /*8f30*/  LEA R0, R86, UR48, 0x3 ;  /* 0x0000003056007c11 */ /* 0x000fe4000f8e18ff */
[----:B------:R-:W-:Y:S01]  /*8f40*/  @P6 SHF.L.U32 R2, R91, 0x1f, RZ ;  /* 0x0000001f5b026819 */ /* 0x000fe200000006ff */
        /* <DEDUP_REMOVED lines=10> */
[----:B------:R-:W-:Y:S02]  /*8ff0*/  UIADD3 UR8, UP0, UPT, UR52, 0x680, URZ ;  /* 0x0000068034087890 */ /* 0x000fe4000ff1e0ff */
[----:B------:R-:W-:Y:S02]  /*9000*/  UIADD3 UR5, UPT, UPT, UR41, 0x80, URZ ;  /* 0x0000008029057890 */ /* 0x000fe4000fffe0ff */
[----:B------:R-:W-:Y:S01]  /*9010*/  MOV R70, UR10 ;  /* 0x0000000a00467c02 */ /* 0x000fe20008000f00 */
[----:B------:R-:W-:Y:S01]  /*9020*/  UIADD3.X UR9, UPT, UPT, URZ, UR53, URZ, UP0, !UPT ;  /* 0x00000035ff097290 */ /* 0x000fe200087fe4ff */
[----:B------:R-:W-:Y:S02]  /*9030*/  UMOV UR6, UR42 ;  /* 0x0000002a00067c82 */ /* 0x000fe40008000000 */
[----:B------:R-:W-:Y:S01]  /*9040*/  R2UR UR4, R70 ;  /* 0x00000000460472ca */ /* 0x000fe200000e0000 */
[----:B------:R-:W-:Y:S11]  /*9050*/  UMOV UR7, UR36 ;  /* 0x0000002400077c82 */ /* 0x000ff60008000000 */
[----:B------:R-:W-:Y:S01]  /*9060*/  @!UPT UIADD3 URZ, UPT, UPT, URZ, URZ, URZ ;  /* 0x000000fffffff290 */ /* 0x000fe2000fffe0ff */
[----:B------:R2:W-:Y:S01]  /*9070*/  UTMASTG.3D [UR4], [UR8] ;  /* 0x00000004080073b5 */ /* 0x0005e20008010000 */
[----:B------:R0:W-:Y:S01]  /*9080*/  UTMACMDFLUSH ;  /* 0x00000000000079b7 */ /* 0x0001e20000000000 */
[----:B--2---:R-:W-:Y:S04]  /*9090*/  DEPBAR.LE SB0, 0x1 ;  /* 0x000080400000791a */ /* 0x004fe80000000000 */
.L_x_134:
[----:B------:R-:W-:Y:S05]  /*90a0*/  BSYNC.RECONVERGENT B0 ;  /* 0x0000000000007941 */ /* 0x000fea0003800200 */
.L_x_133:
        /* <DEDUP_REMOVED lines=20> */
.L_x_138:
[----:B------:R-:W-:Y:S05]  /*91f0*/  BSYNC B0 ;  /* 0x0000000000007941 */ /* 0x000fea0003800000 */
.L_x_137:
        /* <DEDUP_REMOVED lines=13> */
.L_x_136:
[----:B------:R-:W-:Y:S05]  /*92d0*/  BSYNC B1 ;  /* 0x0000000000017941 */ /* 0x000fea0003800000 */
.L_x_135:
        /* <DEDUP_REMOVED lines=21> */
.L_x_140:
        /* <DEDUP_REMOVED lines=98> */
.L_x_142:
[----:B------:R-:W-:Y:S05]  /*9a50*/  BSYNC.RECONVERGENT B0 ;  /* 0x0000000000007941 */ /* 0x000fea0003800200 */
.L_x_141:
        /* <DEDUP_REMOVED lines=20> */
.L_x_146:
[----:B------:R-:W-:Y:S05]  /*9ba0*/  BSYNC B0 ;  /* 0x0000000000007941 */ /* 0x000fea0003800000 */
.L_x_145:
        /* <DEDUP_REMOVED lines=13> */
.L_x_144:
[----:B------:R-:W-:Y:S05]  /*9c80*/  BSYNC B1 ;  /* 0x0000000000017941 */ /* 0x000fea0003800000 */
.L_x_143:
        /* <DEDUP_REMOVED lines=21> */
.L_x_148:
        /* <DEDUP_REMOVED lines=98> */
.L_x_150:
[----:B------:R-:W-:Y:S05]  /*a400*/  BSYNC.RECONVERGENT B0 ;  /* 0x0000000000007941 */ /* 0x000fea0003800200 */
.L_x_149:
        /* <DEDUP_REMOVED lines=12> */
[----:B------:R-:W-:Y:S04]  /*a4d0*/  @P1 IMAD R86, R86, 0x2000, R87 ;  /* 0x0000200056561824 */ /* 0x000fe800078e0257 */
[----:B------:R-:W-:Y:S05]  /*a4e0*/  @P1 VIADD R2, R86, UR48 ;  /* 0x0000003056021c36 */ /* 0x000fea0008000000 */
[----:B------:R-:W-:Y:S01]  /*a4f0*/  @P1 IADD3 R90, PT, PT, R90, R2, RZ ;  /* 0x000000025a5a1210 */ /* 0x000fe20007ffe0ff */
[----:B------:R-:W-:Y:S01]  /*a500*/  @P1 IMAD.IADD R2, R74, 0x1, R2 ;  /* 0x000000014a021824 */ /* 0x000fe200078e0202 */
[----:B------:R-:W-:Y:S06]  /*a510*/  @P0 BRA `(.L_x_154) ;  /* 0x00000000000c0947 */ /* 0x000fec0003800000 */
[----:B------:R-:W-:Y:S04]  /*a520*/  SHF.L.U32 R91, R91, 0x1f, RZ ;  /* 0x0000001f5b5b7819 */ /* 0x000fe800000006ff */
[----:B------:R-:W2:Y:S02]  /*a530*/  SYNCS.PHASECHK.TRANS64.TRYWAIT P0, [R0+URZ+0x20], R91 ;  /* 0x0000205b000075a7 */ /* 0x000ea400080011ff */
[----:B--2---:R-:W-:Y:S05]  /*a540*/  @!P0 BRA `(.L_x_155) ;  /* 0x00000018002c8947 */ /* 0x004fea0003800000 */
.L_x_154:
[----:B------:R-:W-:Y:S05]  /*a550*/  BSYNC B0 ;  /* 0x0000000000007941 */ /* 0x000fea0003800000 */
.L_x_153:
[----:B------:R-:W-:Y:S11]  /*a560*/  ISETP.NE.AND P0, PT, R89, RZ, PT ;  /* 0x000000ff5900720c */ /* 0x000ff60003f05270 */
[----:B------:R-:W-:Y:S02]  /*a570*/  @!UPT UIADD3 URZ, UPT, UPT, URZ, URZ, URZ ;  /* 0x000000fffffff290 */ /* 0x000fe4000fffe0ff */
[----:B--2---:R-:W-:Y:S01]  /*a580*/  @P0 IADD3 R0, PT, PT, R74, R90, RZ ;  /* 0x0000005a4a000210 */ /* 0x004fe20007ffe0ff */
[----:B------:R-:W-:Y:S05]  /*a590*/  @P0 WARPSYNC.ALL ;  /* 0x0000000000000948 */ /* 0x000fea0003800000 */
[----:B------:R2:W3:Y:S04]  /*a5a0*/  @P0 LDSM.16.M88.4 R52, [R86+UR48+0x400] ;  /* 0x000400305634083b */ /* 0x0004e80008000200 */
[----:B------:R2:W4:Y:S04]  /*a5b0*/  @P0 LDSM.16.M88.4 R48, [R2+0x400] ;  /* 0x000400000230083b */ /* 0x0005280000000200 */
[----:B------:R2:W1:Y:S04]  /*a5c0*/  @P0 LDSM.16.M88.4 R40, [R90+0x400] ;  /* 0x000400005a28083b */ /* 0x0004680000000200 */
[----:B------:R2:W1:Y:S02]  /*a5d0*/  @P0 LDSM.16.M88.4 R44, [R0+0x400] ;  /* 0x00040000002c083b */ /* 0x0004640000000200 */
.L_x_152:
[----:B------:R-:W-:Y:S05]  /*a5e0*/  BSYNC B1 ;  /* 0x0000000000017941 */ /* 0x000fea0003800000 */
.L_x_151:
        /* <DEDUP_REMOVED lines=21> */
.L_x_156:
[----:B------:R-:W-:Y:S01]  /*a740*/  ISETP.NE.AND P0, PT, R76, RZ, PT ;  /* 0x000000ff4c00720c */ /* 0x000fe20003f05270 */
[----:B------:R-:W-:Y:S05]  /*a750*/  WARPSYNC.ALL ;  /* 0x0000000000007948 */ /* 0x000fea0003800000 */
[----:B------:R-:W-:Y:S01]  /*a760*/  R2UR UR4, R34 ;  /* 0x00000000220472ca */ /* 0x000fe200000e0000 */
[----:B------:R-:W-:Y:S01]  /*a770*/  BSSY.RECONVERGENT B0, `(.L_x_157) ;  /* 0x000005c000007945 */ /* 0x000fe20003800200 */
[----:B------:R-:W-:Y:S02]  /*a780*/  R2UR UR5, R83 ;  /* 0x00000000530572ca */ /* 0x000fe400000e0000 */
[----:B---3--:R-:W-:Y:S02]  /*a790*/  LOP3.LUT R0, R52, 0xffffe000, RZ, 0xc0, !PT ;  /* 0xffffe00034007812 */ /* 0x008fe400078ec0ff */
[----:B------:R-:W-:Y:S02]  /*a7a0*/  LOP3.LUT R2, R53, 0xffffe000, RZ, 0xc0, !PT ;  /* 0xffffe00035027812 */ /* 0x000fe400078ec0ff */
[----:B------:R-:W-:Y:S02]  /*a7b0*/  LOP3.LUT R3, R54, 0xffffe000, RZ, 0xc0, !PT ;  /* 0xffffe00036037812 */ /* 0x000fe400078ec0ff */
[----:B------:R-:W-:Y:S02]  /*a7c0*/  LOP3.LUT R20, R55, 0xffffe000, RZ, 0xc0, !PT ;  /* 0xffffe00037147812 */ /* 0x000fe400078ec0ff */
[----:B----4-:R-:W-:Y:S01]  /*a7d0*/  LOP3.LUT R21, R48, 0xffffe000, RZ, 0xc0, !PT ;  /* 0xffffe00030157812 */ /* 0x010fe200078ec0ff */
[----:B-1----:R-:W1:Y:S01]  /*a7e0*/  LDTM.16dp128bit.x8 R4, tmem[UR4+0xe0] ;  /* 0x0000e004000479ee */ /* 0x002e620008180000 */
[----:B------:R-:W-:Y:S01]  /*a7f0*/  LOP3.LUT R34, R49, 0xffffe000, RZ, 0xc0, !PT ;  /* 0xffffe00031227812 */ /* 0x000fe200078ec0ff */
[----:B------:R-:W-:Y:S01]  /*a800*/  UIADD3 UR5, UPT, UPT, UR5, 0xb0, URZ ;  /* 0x000000b005057890 */ /* 0x000fe2000fffe0ff */
[----:B------:R-:W-:Y:S01]  /*a810*/  LOP3.LUT R36, R50, 0xffffe000, RZ, 0xc0, !PT ;  /* 0xffffe00032247812 */ /* 0x000fe200078ec0ff */
[----:B------:R-:W-:Y:S01]  /*a820*/  NOP ;  /* 0x0000000000007918 */ /* 0x000fe20000000000 */
[----:B------:R-:W-:Y:S01]  /*a830*/  LOP3.LUT R37, R51, 0xffffe000, RZ, 0xc0, !PT ;  /* 0xffffe00033257812 */ /* 0x000fe200078ec0ff */
[----:B------:R-:W-:Y:S01]  /*a840*/  UPRMT UR5, UR37, 0x654, UR5 ;  /* 0x0000065425057896 */ /* 0x000fe20008000005 */
[----:B------:R-:W-:Y:S02]  /*a850*/  LOP3.LUT R38, R40, 0xffffe000, RZ, 0xc0, !PT ;  /* 0xffffe00028267812 */ /* 0x000fe400078ec0ff */
[----:B------:R-:W-:Y:S02]  /*a860*/  LOP3.LUT R39, R41, 0xffffe000, RZ, 0xc0, !PT ;  /* 0xffffe00029277812 */ /* 0x000fe400078ec0ff */
[----:B------:R-:W-:Y:S02]  /*a870*/  LOP3.LUT R40, R42, 0xffffe000, RZ, 0xc0, !PT ;  /* 0xffffe0002a287812 */ /* 0x000fe400078ec0ff */
[----:B------:R-:W-:Y:S02]  /*a880*/  LOP3.LUT R41, R43, 0xffffe000, RZ, 0xc0, !PT ;  /* 0xffffe0002b297812 */ /* 0x000fe400078ec0ff */
[----:B------:R-:W-:Y:S01]  /*a890*/  LOP3.LUT R42, R44, 0xffffe000, RZ, 0xc0, !PT ;  /* 0xffffe0002c2a7812 */ /* 0x000fe200078ec0ff */
[----:B-1----:R-:W-:Y:S01]  /*a8a0*/  SYNCS.ARRIVE.TRANS64.RED.A1T0 RZ, [UR5], RZ ;  /* 0x000000ffffff79a7 */ /* 0x002fe20008100405 */
[----:B------:R-:W-:Y:S02]  /*a8b0*/  LOP3.LUT R43, R45, 0xffffe000, RZ, 0xc0, !PT ;  /* 0xffffe0002d2b7812 */ /* 0x000fe400078ec0ff */
[----:B------:R-:W-:Y:S02]  /*a8c0*/  LOP3.LUT R44, R46, 0xffffe000, RZ, 0xc0, !PT ;  /* 0xffffe0002e2c7812 */ /* 0x000fe400078ec0ff */
[----:B------:R-:W-:Y:S01]  /*a8d0*/  LOP3.LUT R45, R47, 0xffffe000, RZ, 0xc0, !PT ;  /* 0xffffe0002f2d7812 */ /* 0x000fe200078ec0ff */
[C---:B------:R-:W-:Y:S01]  /*a8e0*/  FMUL R4, R33.reuse, R4 ;  /* 0x0000000421047220 */ /* 0x040fe20000400000 */
[C---:B------:R-:W-:Y:S01]  /*a8f0*/  FMUL R5, R33.reuse, R5 ;  /* 0x0000000521057220 */ /* 0x040fe20000400000 */
[C---:B------:R-:W-:Y:S01]  /*a900*/  FMUL R6, R33.reuse, R6 ;  /* 0x0000000621067220 */ /* 0x040fe20000400000 */
[----:B------:R-:W-:Y:S01]  /*a910*/  FMUL R7, R33, R7 ;  /* 0x0000000721077220 */ /* 0x000fe20000400000 */
[----:B------:R-:W-:Y:S01]  /*a920*/  FFMA R4, R35, R0, R4 ;  /* 0x0000000023047223 */ /* 0x000fe20000000004 */
[----:B------:R-:W-:Y:S01]  /*a930*/  FMUL R8, R33, R8 ;  /* 0x0000000821087220 */ /* 0x000fe20000400000 */
[----:B------:R-:W-:Y:S01]  /*a940*/  FFMA R5, R35, R2, R5 ;  /* 0x0000000223057223 */ /* 0x000fe20000000005 */
[----:B------:R-:W-:Y:S01]  /*a950*/  FMUL R9, R33, R9 ;  /* 0x0000000921097220 */ /* 0x000fe20000400000 */
[----:B------:R-:W-:Y:S01]  /*a960*/  FFMA R6, R35, R3, R6 ;  /* 0x0000000323067223 */ /* 0x000fe20000000006 */
[----:B------:R-:W-:Y:S01]  /*a970*/  F2FP.TF32.F32.PACK_B R4, R4 ;  /* 0x00000004ff04723e */ /* 0x000fe200024050ff */
[----:B------:R-:W-:Y:S01]  /*a980*/  FMUL R10, R33, R10 ;  /* 0x0000000a210a7220 */ /* 0x000fe20000400000 */
[----:B------:R-:W-:Y:S01]  /*a990*/  F2FP.TF32.F32.PACK_B R5, R5 ;  /* 0x00000005ff05723e */ /* 0x000fe200024050ff */
[----:B------:R-:W-:Y:S01]  /*a9a0*/  FFMA R7, R35, R20, R7 ;  /* 0x0000001423077223 */ /* 0x000fe20000000007 */
[----:B------:R-:W-:Y:S01]  /*a9b0*/  FMUL R11, R33, R11 ;  /* 0x0000000b210b7220 */ /* 0x000fe20000400000 */
        /* <DEDUP_REMOVED lines=8> */
[----:B------:R-:W-:Y:S01]  /*aa40*/  F2FP.TF32.F32.PACK_B R6, R6 ;  /* 0x00000006ff06723e */ /* 0x000fe200024050ff */
[----:B------:R-:W-:Y:S01]  /*aa50*/  FFMA R12, R35, R38, R12 ;  /* 0x00000026230c7223 */ /* 0x000fe2000000000c */
[----:B------:R-:W-:Y:S01]  /*aa60*/  F2FP.TF32.F32.PACK_B R7, R7 ;  /* 0x00000007ff07723e */ /* 0x000fe200024050ff */
[----:B------:R-:W-:Y:S01]  /*aa70*/  FMUL R16, R33, R16 ;  /* 0x0000001021107220 */ /* 0x000fe20000400000 */
[----:B------:R-:W-:Y:S01]  /*aa80*/  FFMA R13, R35, R39, R13 ;  /* 0x00000027230d7223 */ /* 0x000fe2000000000d */
[----:B------:R-:W-:Y:S01]  /*aa90*/  FMUL R17, R33, R17 ;  /* 0x0000001121117220 */ /* 0x000fe20000400000 */
[----:B------:R-:W-:Y:S01]  /*aaa0*/  FFMA R14, R35, R40, R14 ;  /* 0x00000028230e7223 */ /* 0x000fe2000000000e */
[----:B------:R1:W-:Y:S01]  /*aab0*/  STSM.16.M88.4 [R82+0x6400], R4 ;  /* 0x0064000452007844 */ /* 0x0003e20000000200 */
[----:B------:R-:W-:Y:S01]  /*aac0*/  FMUL R18, R33, R18 ;  /* 0x0000001221127220 */ /* 0x000fe20000400000 */
[----:B------:R-:W-:Y:S01]  /*aad0*/  FFMA R15, R35, R41, R15 ;  /* 0x00000029230f7223 */ /* 0x000fe2000000000f */
[----:B------:R-:W-:Y:S01]  /*aae0*/  FMUL R19, R33, R19 ;  /* 0x0000001321137220 */ /* 0x000fe20000400000 */
[----:B------:R-:W-:Y:S01]  /*aaf0*/  F2FP.TF32.F32.PACK_B R8, R8 ;  /* 0x00000008ff08723e */ /* 0x000fe200024050ff */
[C---:B------:R-:W-:Y:S01]  /*ab00*/  FFMA R16, R35.reuse, R42, R16 ;  /* 0x0000002a23107223 */ /* 0x040fe20000000010 */
[----:B------:R-:W-:Y:S01]  /*ab10*/  F2FP.TF32.F32.PACK_B R9, R9 ;  /* 0x00000009ff09723e */ /* 0x000fe200024050ff */
[C---:B------:R-:W-:Y:S01]  /*ab20*/  FFMA R17, R35.reuse, R43, R17 ;  /* 0x0000002b23117223 */ /* 0x040fe20000000011 */
[----:B------:R-:W-:Y:S01]  /*ab30*/  F2FP.TF32.F32.PACK_B R10, R10 ;  /* 0x0000000aff0a723e */ /* 0x000fe200024050ff */
[C---:B------:R-:W-:Y:S01]  /*ab40*/  FFMA R18, R35.reuse, R44, R18 ;  /* 0x0000002c23127223 */ /* 0x040fe20000000012 */
[----:B------:R-:W-:Y:S01]  /*ab50*/  F2FP.TF32.F32.PACK_B R11, R11 ;  /* 0x0000000bff0b723e */ /* 0x000fe200024050ff */
[----:B------:R-:W-:Y:S01]  /*ab60*/  FFMA R19, R35, R45, R19 ;  /* 0x0000002d23137223 */ /* 0x000fe20000000013 */
[----:B------:R-:W-:Y:S02]  /*ab70*/  F2FP.TF32.F32.PACK_B R12, R12 ;  /* 0x0000000cff0c723e */ /* 0x000fe400024050ff */
[----:B------:R-:W-:Y:S01]  /*ab80*/  F2FP.TF32.F32.PACK_B R13, R13 ;  /* 0x0000000dff0d723e */ /* 0x000fe200024050ff */
[----:B------:R1:W-:Y:S01]  /*ab90*/  STSM.16.M88.4 [R81+0x6400], R8 ;  /* 0x0064000851007844 */ /* 0x0003e20000000200 */
[----:B------:R-:W-:Y:S02]  /*aba0*/  F2FP.TF32.F32.PACK_B R14, R14 ;  /* 0x0000000eff0e723e */ /* 0x000fe400024050ff */
[----:B------:R-:W-:Y:S02]  /*abb0*/  F2FP.TF32.F32.PACK_B R15, R15 ;  /* 0x0000000fff0f723e */ /* 0x000fe400024050ff */
[----:B------:R-:W-:Y:S02]  /*abc0*/  F2FP.TF32.F32.PACK_B R16, R16 ;  /* 0x00000010ff10723e */ /* 0x000fe400024050ff */
[----:B------:R-:W-:Y:S01]  /*abd0*/  F2FP.TF32.F32.PACK_B R17, R17 ;  /* 0x00000011ff11723e */ /* 0x000fe200024050ff */
[----:B------:R1:W-:Y:S01]  /*abe0*/  STSM.16.M88.4 [R84+0x6000], R12 ;  /* 0x0060000c54007844 */ /* 0x0003e20000000200 */
[----:B------:R-:W-:Y:S02]  /*abf0*/  F2FP.TF32.F32.PACK_B R18, R18 ;  /* 0x00000012ff12723e */ /* 0x000fe400024050ff */
[----:B------:R-:W-:Y:S05]  /*ac00*/  F2FP.TF32.F32.PACK_B R19, R19 ;  /* 0x00000013ff13723e */ /* 0x000fea00024050ff */
        /* <DEDUP_REMOVED lines=18> */
.L_x_158:
[----:B------:R-:W-:Y:S05]  /*ad30*/  BSYNC.RECONVERGENT B0 ;  /* 0x0000000000007941 */ /* 0x000fea0003800200 */
.L_x_157:
[----:B------:R-:W-:Y:S01]  /*ad40*/  BAR.SYNC.DEFER_BLOCKING 0x1, 0x80 ;  /* 0x0042000000007b1d */ /* 0x000fe20000010000 */
[----:B------:R-:W-:Y:S01]  /*ad50*/  UISETP.NE.AND UP0, UPT, UR49, -0x8, UPT ;  /* 0xfffffff83100788c */ /* 0x000fe2000bf05270 */
[----:B------:R-:W-:Y:S08]  /*ad60*/  IADD3 R31, PT, PT, R31, 0x1, RZ ;  /* 0x000000011f1f7810 */ /* 0x000ff00007ffe0ff */
[----:B------:R-:W-:Y:S05]  /*ad70*/  BRA.U !UP0, `(.L_x_159) ;  /* 0x0000000108287547 */ /* 0x000fea000b800000 */
[----:B------:R-:W-:Y:S01]  /*ad80*/  ISETP.NE.AND P0, PT, R80, RZ, PT ;  /* 0x000000ff5000720c */ /* 0x000fe20003f05270 */
[----:B------:R-:W-:Y:S01]  /*ad90*/  IMAD.U32 R2, RZ, RZ, UR51 ;  /* 0x00000033ff027e24 */ /* 0x000fe2000f8e00ff */
[----:B------:R-:W-:Y:S01]  /*ada0*/  UIADD3 UR51, UPT, UPT, UR51, 0x1, URZ ;  /* 0x0000000133337890 */ /* 0x000fe2000fffe0ff */
[----:B------:R-:W-:Y:S03]  /*adb0*/  IMAD.U32 R0, RZ, RZ, UR37 ;  /* 0x00000025ff007e24 */ /* 0x000fe6000f8e00ff */
[----:B------:R-:W-:Y:S04]  /*adc0*/  UISETP.NE.AND UP0, UPT, UR51, 0x4, UPT ;  /* 0x000000043300788c */ /* 0x000fe8000bf05270 */
[----:B------:R-:W-:Y:S03]  /*add0*/  USEL UR51, UR51, URZ, UP0 ;  /* 0x000000ff33337287 */ /* 0x000fe60008000000 */
[----:B------:R-:W-:Y:S05]  /*ade0*/  @P0 LEA R2, R2, UR48, 0x3 ;  /* 0x0000003002020c11 */ /* 0x000fea000f8e18ff */
[----:B------:R-:W-:Y:S05]  /*adf0*/  @P0 VIADD R2, R2, 0x40 ;  /* 0x0000004002020836 */ /* 0x000fea0000000000 */
[----:B------:R-:W-:Y:S04]  /*ae00*/  @P0 PRMT R0, R0, 0x654, R2 ;  /* 0x0000065400000816 */ /* 0x000fe80000000002 */
[----:B------:R2:W-:Y:S03]  /*ae10*/  @P0 SYNCS.ARRIVE.TRANS64.RED.A1T0 RZ, [R0+URZ], RZ ;  /* 0x000000ff00ff09a7 */ /* 0x0005e600081004ff */
.L_x_159:
[----:B------:R-:W-:Y:S01]  /*ae20*/  ISETP.NE.AND P2, PT, R77, RZ, PT ;  /* 0x000000ff4d00720c */ /* 0x000fe20003f45270 */
[----:B------:R-:W-:Y:S01]  /*ae30*/  UIADD3 UR49, UPT, UPT, UR49, 0x8, URZ ;  /* 0x0000000831317890 */ /* 0x000fe2000fffe0ff */
[----:B------:R-:W-:Y:S01]  /*ae40*/  ISETP.NE.AND P0, PT, R79, 0x2, PT ;  /* 0x000000024f00780c */ /* 0x000fe20003f05270 */
[----:B-1----:R-:W-:Y:S01]  /*ae50*/  IMAD.IADD R14, R29, 0x1, R62 ;  /* 0x000000011d0e7824 */ /* 0x002fe200078e023e */
[----:B------:R-:W-:Y:S01]  /*ae60*/  ISETP.NE.AND P1, PT, R31, 0x4, PT ;  /* 0x000000041f00780c */ /* 0x000fe20003f25270 */
[----:B------:R-:W-:Y:S01]  /*ae70*/  IMAD.IADD R15, R30, 0x1, R63 ;  /* 0x000000011e0f7824 */ /* 0x000fe200078e023f */
[----:B------:R-:W-:Y:S02]  /*ae80*/  SEL R2, RZ, 0x1, P0 ;  /* 0x00000001ff027807 */ /* 0x000fe40000000000 */
[----:B--2---:R-:W-:Y:S02]  /*ae90*/  SEL R0, RZ, 0x1, P1 ;  /* 0x00000001ff007807 */ /* 0x004fe40000800000 */
[----:B------:R-:W-:Y:S02]  /*aea0*/  LOP3.LUT R72, R72, R2, RZ, 0x3c, !PT ;  /* 0x0000000248487212 */ /* 0x000fe400078e3cff */
[----:B------:R-:W-:Y:S02]  /*aeb0*/  LOP3.LUT R73, R73, R0, RZ, 0x3c, !PT ;  /* 0x0000000049497212 */ /* 0x000fe400078e3cff */
[----:B------:R-:W-:Y:S02]  /*aec0*/  @P2 R2UR UR36, R71 ;  /* 0x00000000472422ca */ /* 0x000fe400000e0000 */
[----:B------:R-:W-:Y:S02]  /*aed0*/  SEL R79, R79, RZ, P0 ;  /* 0x000000ff4f4f7207 */ /* 0x000fe40000000000 */
[----:B------:R-:W-:Y:S01]  /*aee0*/  SEL R31, R31, RZ, P1 ;  /* 0x000000ff1f1f7207 */ /* 0x000fe20000800000 */
[----:B------:R-:W-:Y:S10]  /*aef0*/  @P2 BRA `(.L_x_160) ;  /* 0xffffffa400502947 */ /* 0x000ff4000383ffff */
[----:B------:R-:W-:-:S09]  /*af00*/  UISETP.NE.AND UP0, UPT, UR50, URZ, UPT ;  /* 0x000000ff3200728c */ /* 0x000fd2000bf05270 */
[----:B------:R-:W-:Y:S05]  /*af10*/  BRA.U !UP0, `(.L_x_161) ;  /* 0x0000000108487547 */ /* 0x000fea000b800000 */
[----:B------:R-:W1:Y:S02]  /*af20*/  LDCU.64 UR4, c[0x0][0x890] ;  /* 0x00011200ff0477ac */ /* 0x000e640008000a00 */
[----:B-1----:R-:W-:-:S04]  /*af30*/  UISETP.NE.U32.AND UP0, UPT, UR4, URZ, UPT ;  /* 0x000000ff0400728c */ /* 0x002fc8000bf05070 */
[----:B------:R-:W-:-:S09]  /*af40*/  UISETP.NE.AND.EX UP0, UPT, UR5, URZ, UPT, UP0 ;  /* 0x000000ff0500728c */ /* 0x000fd2000bf05300 */
[----:B------:R-:W-:Y:S05]  /*af50*/  BRA.U UP0, `(.L_x_162) ;  /* 0x00000001000c7547 */ /* 0x000fea000b800000 */
[----:B------:R-:W-:-:S13]  /*af60*/  FSETP.NEU.AND P0, PT, R35, RZ, PT ;  /* 0x000000ff2300720b */ /* 0x000fda0003f0d000 */
[----:B------:R-:W-:Y:S05]  /*af70*/  @!P0 EXIT ;  /* 0x000000000000894d */ /* 0x000fea0003800000 */
[----:B------:R-:W-:Y:S05]  /*af80*/  BRA `(.L_x_161) ;  /* 0x00000000002c7947 */ /* 0x000fea0003800000 */
.L_x_162:
[----:B------:R-:W-:Y:S01]  /*af90*/  ISETP.NE.AND P0, PT, R78, RZ, PT ;  /* 0x000000ff4e00720c */ /* 0x000fe20003f05270 */
[----:B------:R-:W-:-:S12]  /*afa0*/  BSSY.RECONVERGENT B0, `(.L_x_161) ;  /* 0x0000009000007945 */ /* 0x000fd80003800200 */
[----:B------:R-:W-:Y:S05]  /*afb0*/  @P0 BRA `(.L_x_163) ;  /* 0x0000000000140947 */ /* 0x000fea0003800000 */
[----:B------:R-:W1:Y:S02]  /*afc0*/  LDCU.64 UR4, c[0x0][0x888] ;  /* 0x00011100ff0477ac */ /* 0x000e640008000a00 */
[----:B-1----:R-:W-:-:S04]  /*afd0*/  ISETP.NE.U32.AND P0, PT, RZ, UR4, PT ;  /* 0x00000004ff007c0c */ /* 0x002fc8000bf05070 */
[----:B------:R-:W-:-:S13]  /*afe0*/  ISETP.NE.AND.EX P0, PT, RZ, UR5, PT, P0 ;  /* 0x00000005ff007c0c */ /* 0x000fda000bf05300 */
[----:B------:R-:W-:Y:S05]  /*aff0*/  @!P0 EXIT ;  /* 0x000000000000894d */ /* 0x000fea0003800000 */
[----:B------:R-:W-:Y:S05]  /*b000*/  BRA `(.L_x_164) ;  /* 0x0000000000087947 */ /* 0x000fea0003800000 */
.L_x_163:
[----:B------:R-:W-:-:S13]  /*b010*/  FSETP.NEU.AND P0, PT, R35, RZ, PT ;  /* 0x000000ff2300720b */ /* 0x000fda0003f0d000 */
[----:B------:R-:W-:Y:S05]  /*b020*/  @!P0 EXIT ;  /* 0x000000000000894d */ /* 0x000fea0003800000 */
.L_x_164:
[----:B------:R-:W-:Y:S05]  /*b030*/  BSYNC.RECONVERGENT B0 ;  /* 0x0000000000007941 */ /* 0x000fea0003800200 */
.L_x_161:
[----:B------:R-:W-:Y:S01]  /*b040*/  ULEA UR4, UR51, UR48, 0x3 ;  /* 0x0000003033047291 */ /* 0x000fe2000f8e18ff */
[----:B------:R-:W-:-:S04]  /*b050*/  DEPBAR.LE SB0, 0x0 ;  /* 0x000080000000791a */ /* 0x000fc80000000000 */
[----:B------:R-:W-:-:S04]  /*b060*/  UIADD3 UR4, UPT, UPT, UR4, 0x40, URZ ;  /* 0x0000004004047890 */ /* 0x000fc8000fffe0ff */
[----:B------:R-:W-:-:S09]  /*b070*/  UPRMT UR4, UR37, 0x654, UR4 ;  /* 0x0000065425047896 */ /* 0x000fd20008000004 */
[----:B------:R-:W-:Y:S01]  /*b080*/  SYNCS.ARRIVE.TRANS64.RED.A1T0 RZ, [UR4], RZ ;  /* 0x000000ffffff79a7 */ /* 0x000fe20008100404 */
[----:B------:R-:W-:Y:S05]  /*b090*/  EXIT ;  /* 0x000000000000794d */ /* 0x000fea0003800000 */
.L_x_19:
[----:B--2---:R2:W1:Y:S02]  /*b0a0*/  SYNCS.PHASECHK.TRANS64.TRYWAIT P0, [R2+URZ+0xe0], R3 ;  /* 0x0000e003020075a7 */ /* 0x00446400080011ff */
[----:B-1----:R-:W-:Y:S05]  /*b0b0*/  @!P0 NANOSLEEP.SYNCS 0x989680 ;  /* 0x009896800000895d */ /* 0x002fea0003900000 */
[----:B------:R-:W1:Y:S02]  /*b0c0*/  @!P0 SYNCS.PHASECHK.TRANS64 P0, [R2+URZ+0xe0], R3 ;  /* 0x0000e003020085a7 */ /* 0x000e6400080010ff */
[----:B-1----:R-:W-:Y:S05]  /*b0d0*/  @!P0 BRA `(.L_x_19) ;  /* 0xfffffffc00f08947 */ /* 0x002fea000383ffff */
[----:B------:R-:W-:Y:S05]  /*b0e0*/  BRA `(.L_x_165) ;  /* 0xffffff64002c7947 */ /* 0x000fea000383ffff */
.L_x_22:
[----:B-1----:R-:W-:-:S07]  /*b0f0*/  MOV R2, UR33 ;  /* 0x0000002100027c02 */ /* 0x002fce0008000f00 */
.L_x_166:
[----:B-1----:R1:W2:Y:S02]  /*b100*/  SYNCS.PHASECHK.TRANS64.TRYWAIT P0, [R2+URZ+0x10], R4 ;  /* 0x00001004020075a7 */ /* 0x0022a400080011ff */
[----:B--2---:R-:W-:Y:S05]  /*b110*/  @!P0 NANOSLEEP.SYNCS 0x989680 ;  /* 0x009896800000895d */ /* 0x004fea0003900000 */
[----:B------:R-:W2:Y:S02]  /*b120*/  @!P0 SYNCS.PHASECHK.TRANS64 P0, [R2+URZ+0x10], R4 ;  /* 0x00001004020085a7 */ /* 0x000ea400080010ff */
[----:B--2---:R-:W-:Y:S05]  /*b130*/  @!P0 BRA `(.L_x_166) ;  /* 0xfffffffc00f08947 */ /* 0x004fea000383ffff */
[----:B------:R-:W-:Y:S05]  /*b140*/  BRA `(.L_x_21) ;  /* 0xffffff64007c7947 */ /* 0x000fea000383ffff */
.L_x_28:
[----:B-1----:R-:W-:-:S07]  /*b150*/  MOV R2, UR33 ;  /* 0x0000002100027c02 */ /* 0x002fce0008000f00 */
.L_x_167:
[----:B-1----:R1:W2:Y:S02]  /*b160*/  SYNCS.PHASECHK.TRANS64.TRYWAIT P0, [R2+URZ+0x10], R4 ;  /* 0x00001004020075a7 */ /* 0x0022a400080011ff */
[----:B--2---:R-:W-:Y:S05]  /*b170*/  @!P0 NANOSLEEP.SYNCS 0x989680 ;  /* 0x009896800000895d */ /* 0x004fea0003900000 */
[----:B------:R-:W2:Y:S02]  /*b180*/  @!P0 SYNCS.PHASECHK.TRANS64 P0, [R2+URZ+0x10], R4 ;  /* 0x00001004020085a7 */ /* 0x000ea400080010ff */
[----:B--2---:R-:W-:Y:S05]  /*b190*/  @!P0 BRA `(.L_x_167) ;  /* 0xfffffffc00f08947 */ /* 0x004fea000383ffff */
[----:B------:R-:W-:Y:S05]  /*b1a0*/  BRA `(.L_x_27) ;  /* 0xffffff6800547947 */ /* 0x000fea000383ffff */
.L_x_32:
[----:B-1----:R1:W2:Y:S02]  /*b1b0*/  SYNCS.PHASECHK.TRANS64.TRYWAIT P0, [R2+URZ+0x70], R3 ;  /* 0x00007003020075a7 */ /* 0x0022a400080011ff */
[----:B--2---:R-:W-:Y:S05]  /*b1c0*/  @!P0 NANOSLEEP.SYNCS 0x989680 ;  /* 0x009896800000895d */ /* 0x004fea0003900000 */
[----:B------:R-:W2:Y:S02]  /*b1d0*/  @!P0 SYNCS.PHASECHK.TRANS64 P0, [R2+URZ+0x70], R3 ;  /* 0x00007003020085a7 */ /* 0x000ea400080010ff */
[----:B--2---:R-:W-:Y:S05]  /*b1e0*/  @!P0 BRA `(.L_x_32) ;  /* 0xfffffffc00f08947 */ /* 0x004fea000383ffff */
[----:B------:R-:W-:Y:S05]  /*b1f0*/  BRA `(.L_x_168) ;  /* 0xffffff6c000c7947 */ /* 0x000fea000383ffff */
.L_x_36:
[----:B----4-:R-:W-:-:S07]  /*b200*/  MOV R0, UR4 ;  /* 0x0000000400007c02 */ /* 0x010fce0008000f00 */
.L_x_169:
[----:B-1----:R1:W2:Y:S02]  /*b210*/  SYNCS.PHASECHK.TRANS64.TRYWAIT P0, [R0+URZ], R2 ;  /* 0x00000002000075a7 */ /* 0x0022a400080011ff */
[----:B--2---:R-:W-:Y:S05]  /*b220*/  @!P0 NANOSLEEP.SYNCS 0x989680 ;  /* 0x009896800000895d */ /* 0x004fea0003900000 */
[----:B------:R-:W2:Y:S02]  /*b230*/  @!P0 SYNCS.PHASECHK.TRANS64 P0, [R0+URZ], R2 ;  /* 0x00000002000085a7 */ /* 0x000ea400080010ff */
[----:B--2---:R-:W-:Y:S05]  /*b240*/  @!P0 BRA `(.L_x_169) ;  /* 0xfffffffc00f08947 */ /* 0x004fea000383ffff */
[----:B------:R-:W-:Y:S05]  /*b250*/  BRA `(.L_x_170) ;  /* 0xffffff70007c7947 */ /* 0x000fea000383ffff */
.L_x_39:
[----:B-1----:R1:W2:Y:S02]  /*b260*/  SYNCS.PHASECHK.TRANS64.TRYWAIT P0, [R0+URZ+0xd0], R4 ;  /* 0x0000d004000075a7 */ /* 0x0022a400080011ff */
[----:B--2---:R-:W-:Y:S05]  /*b270*/  @!P0 NANOSLEEP.SYNCS 0x989680 ;  /* 0x009896800000895d */ /* 0x004fea0003900000 */
[----:B------:R-:W2:Y:S02]  /*b280*/  @!P0 SYNCS.PHASECHK.TRANS64 P0, [R0+URZ+0xd0], R4 ;  /* 0x0000d004000085a7 */ /* 0x000ea400080010ff */
[----:B--2---:R-:W-:Y:S05]  /*b290*/  @!P0 BRA `(.L_x_39) ;  /* 0xfffffffc00f08947 */ /* 0x004fea000383ffff */
[----:B------:R-:W-:Y:S05]  /*b2a0*/  BRA `(.L_x_171) ;  /* 0xffffff7000d87947 */ /* 0x000fea000383ffff */
.L_x_40:
[----:B------:R-:W-:-:S07]  /*b2b0*/  MOV R0, UR5 ;  /* 0x0000000500007c02 */ /* 0x000fce0008000f00 */
.L_x_172:
[----:B-1----:R1:W2:Y:S02]  /*b2c0*/  SYNCS.PHASECHK.TRANS64.TRYWAIT P0, [R0+URZ+0x80], R5 ;  /* 0x00008005000075a7 */ /* 0x0022a400080011ff */
[----:B--2---:R-:W-:Y:S05]  /*b2d0*/  @!P0 NANOSLEEP.SYNCS 0x989680 ;  /* 0x009896800000895d */ /* 0x004fea0003900000 */
[----:B------:R-:W2:Y:S02]  /*b2e0*/  @!P0 SYNCS.PHASECHK.TRANS64 P0, [R0+URZ+0x80], R5 ;  /* 0x00008005000085a7 */ /* 0x000ea400080010ff */
[----:B--2---:R-:W-:Y:S05]  /*b2f0*/  @!P0 BRA `(.L_x_172) ;  /* 0xfffffffc00f08947 */ /* 0x004fea000383ffff */
[----:B------:R-:W-:Y:S05]  /*b300*/  BRA `(.L_x_173) ;  /* 0xffffff7000e87947 */ /* 0x000fea000383ffff */
.L_x_41:
[----:B-1----:R1:W2:Y:S02]  /*b310*/  SYNCS.PHASECHK.TRANS64.TRYWAIT P1, [R0+URZ+0x70], R4 ;  /* 0x00007004000075a7 */ /* 0x0022a400080211ff */
[----:B--2---:R-:W-:Y:S05]  /*b320*/  @!P1 NANOSLEEP.SYNCS 0x989680 ;  /* 0x009896800000995d */ /* 0x004fea0003900000 */
[----:B------:R-:W2:Y:S02]  /*b330*/  @!P1 SYNCS.PHASECHK.TRANS64 P1, [R0+URZ+0x70], R4 ;  /* 0x00007004000095a7 */ /* 0x000ea400080210ff */
[----:B--2---:R-:W-:Y:S05]  /*b340*/  @!P1 BRA `(.L_x_41) ;  /* 0xfffffffc00f09947 */ /* 0x004fea000383ffff */
[----:B------:R-:W-:Y:S05]  /*b350*/  BRA `(.L_x_174) ;  /* 0xffffff7400187947 */ /* 0x000fea000383ffff */
.L_x_44:
[----:B------:R-:W-:-:S07]  /*b360*/  MOV R0, UR5 ;  /* 0x0000000500007c02 */ /* 0x000fce0008000f00 */
.L_x_175:
[----:B-1----:R1:W2:Y:S02]  /*b370*/  SYNCS.PHASECHK.TRANS64.TRYWAIT P0, [R0+URZ+0x80], R2 ;  /* 0x00008002000075a7 */ /* 0x0022a400080011ff */
[----:B--2---:R-:W-:Y:S05]  /*b380*/  @!P0 NANOSLEEP.SYNCS 0x989680 ;  /* 0x009896800000895d */ /* 0x004fea0003900000 */
[----:B------:R-:W2:Y:S02]  /*b390*/  @!P0 SYNCS.PHASECHK.TRANS64 P0, [R0+URZ+0x80], R2 ;  /* 0x00008002000085a7 */ /* 0x000ea400080010ff */
[----:B--2---:R-:W-:Y:S05]  /*b3a0*/  @!P0 BRA `(.L_x_175) ;  /* 0xfffffffc00f08947 */ /* 0x004fea000383ffff */
[----:B------:R-:W-:Y:S05]  /*b3b0*/  BRA `(.L_x_43) ;  /* 0xffffff74006c7947 */ /* 0x000fea000383ffff */
.L_x_51:
[----:B-1----:R1:W2:Y:S02]  /*b3c0*/  SYNCS.PHASECHK.TRANS64.TRYWAIT P1, [R0+URZ+0x70], R2 ;  /* 0x00007002000075a7 */ /* 0x0022a400080211ff */
[----:B--2---:R-:W-:Y:S05]  /*b3d0*/  @!P1 NANOSLEEP.SYNCS 0x989680 ;  /* 0x009896800000995d */ /* 0x004fea0003900000 */
[----:B------:R-:W2:Y:S02]  /*b3e0*/  @!P1 SYNCS.PHASECHK.TRANS64 P1, [R0+URZ+0x70], R2 ;  /* 0x00007002000095a7 */ /* 0x000ea400080210ff */
[----:B--2---:R-:W-:Y:S05]  /*b3f0*/  @!P1 BRA `(.L_x_51) ;  /* 0xfffffffc00f09947 */ /* 0x004fea000383ffff */
[----:B------:R-:W-:Y:S05]  /*b400*/  BRA `(.L_x_176) ;  /* 0xffffff7800fc7947 */ /* 0x000fea000383ffff */
.L_x_52:
[----:B------:R-:W-:-:S07]  /*b410*/  MOV R2, UR6 ;  /* 0x0000000600027c02 */ /* 0x000fce0008000f00 */
.L_x_177:
[----:B-1----:R1:W2:Y:S02]  /*b420*/  SYNCS.PHASECHK.TRANS64.TRYWAIT P0, [R2+URZ+0xb0], R0 ;  /* 0x0000b000020075a7 */ /* 0x0022a400080011ff */
[----:B--2---:R-:W-:Y:S05]  /*b430*/  @!P0 NANOSLEEP.SYNCS 0x989680 ;  /* 0x009896800000895d */ /* 0x004fea0003900000 */
[----:B------:R-:W2:Y:S02]  /*b440*/  @!P0 SYNCS.PHASECHK.TRANS64 P0, [R2+URZ+0xb0], R0 ;  /* 0x0000b000020085a7 */ /* 0x000ea400080010ff */
[----:B--2---:R-:W-:Y:S05]  /*b450*/  @!P0 BRA `(.L_x_177) ;  /* 0xfffffffc00f08947 */ /* 0x004fea000383ffff */
[----:B------:R-:W-:Y:S05]  /*b460*/  BRA `(.L_x_178) ;  /* 0xffffff7c004c7947 */ /* 0x000fea000383ffff */
.L_x_55:
[----:B------:R-:W-:Y:S07]  /*b470*/  MOV R0, UR11 ;  /* 0x0000000b00007c02 */ /* 0x000fee0008000f00 */
.L_x_179:
[----:B-1----:R1:W2:Y:S02]  /*b480*/  SYNCS.PHASECHK.TRANS64.TRYWAIT P0, [R0+URZ], R2 ;  /* 0x00000002000075a7 */ /* 0x0022a400080011ff */
[----:B--2---:R-:W-:Y:S05]  /*b490*/  @!P0 NANOSLEEP.SYNCS 0x989680 ;  /* 0x009896800000895d */ /* 0x004fea0003900000 */
[----:B------:R-:W2:Y:S02]  /*b4a0*/  @!P0 SYNCS.PHASECHK.TRANS64 P0, [R0+URZ], R2 ;  /* 0x00000002000085a7 */ /* 0x000ea400080010ff */
[----:B--2---:R-:W-:Y:S05]  /*b4b0*/  @!P0 BRA `(.L_x_179) ;  /* 0xfffffffc00f08947 */ /* 0x004fea000383ffff */
[----:B------:R-:W-:Y:S05]  /*b4c0*/  BRA `(.L_x_54) ;  /* 0xffffff7c00687947 */ /* 0x000fea000383ffff */
.L_x_58:
[----:B------:R-:W-:-:S07]  /*b4d0*/  MOV R0, UR6 ;  /* 0x0000000600007c02 */ /* 0x000fce0008000f00 */
.L_x_180:
[----:B--2---:R2:W4:Y:S02]  /*b4e0*/  SYNCS.PHASECHK.TRANS64.TRYWAIT P0, [R0+URZ], R2 ;  /* 0x00000002000075a7 */ /* 0x00452400080011ff */
[----:B----4-:R-:W-:Y:S05]  /*b4f0*/  @!P0 NANOSLEEP.SYNCS 0x989680 ;  /* 0x009896800000895d */ /* 0x010fea0003900000 */
[----:B------:R-:W4:Y:S02]  /*b500*/  @!P0 SYNCS.PHASECHK.TRANS64 P0, [R0+URZ], R2 ;  /* 0x00000002000085a7 */ /* 0x000f2400080010ff */
[----:B----4-:R-:W-:Y:S05]  /*b510*/  @!P0 BRA `(.L_x_180) ;  /* 0xfffffffc00f08947 */ /* 0x010fea000383ffff */
[----:B------:R-:W-:Y:S05]  /*b520*/  BRA `(.L_x_181) ;  /* 0xffffff8000947947 */ /* 0x000fea000383ffff */
.L_x_59:
[----:B------:R-:W-:-:S07]  /*b530*/  MOV R0, UR6 ;  /* 0x0000000600007c02 */ /* 0x000fce0008000f00 */
.L_x_182:
[----:B-1----:R1:W2:Y:S02]  /*b540*/  SYNCS.PHASECHK.TRANS64.TRYWAIT P0, [R0+URZ], R3 ;  /* 0x00000003000075a7 */ /* 0x0022a400080011ff */
[----:B--2---:R-:W-:Y:S05]  /*b550*/  @!P0 NANOSLEEP.SYNCS 0x989680 ;  /* 0x009896800000895d */ /* 0x004fea0003900000 */
[----:B------:R-:W2:Y:S02]  /*b560*/  @!P0 SYNCS.PHASECHK.TRANS64 P0, [R0+URZ], R3 ;  /* 0x00000003000085a7 */ /* 0x000ea400080010ff */
[----:B--2---:R-:W-:Y:S05]  /*b570*/  @!P0 BRA `(.L_x_182) ;  /* 0xfffffffc00f08947 */ /* 0x004fea000383ffff */
[----:B------:R-:W-:Y:S05]  /*b580*/  BRA `(.L_x_183) ;  /* 0xffffff8000a07947 */ /* 0x000fea000383ffff */
.L_x_60:
[----:B------:R-:W-:-:S07]  /*b590*/  MOV R0, UR6 ;  /* 0x0000000600007c02 */ /* 0x000fce0008000f00 */
.L_x_184:
[----:B-1----:R1:W2:Y:S02]  /*b5a0*/  SYNCS.PHASECHK.TRANS64.TRYWAIT P0, [R0+URZ], R3 ;  /* 0x00000003000075a7 */ /* 0x0022a400080011ff */
[----:B--2---:R-:W-:Y:S05]  /*b5b0*/  @!P0 NANOSLEEP.SYNCS 0x989680 ;  /* 0x009896800000895d */ /* 0x004fea0003900000 */
[----:B------:R-:W2:Y:S02]  /*b5c0*/  @!P0 SYNCS.PHASECHK.TRANS64 P0, [R0+URZ], R3 ;  /* 0x00000003000085a7 */ /* 0x000ea400080010ff */
[----:B--2---:R-:W-:Y:S05]  /*b5d0*/  @!P0 BRA `(.L_x_184) ;  /* 0xfffffffc00f08947 */ /* 0x004fea000383ffff */
[----:B------:R-:W-:Y:S05]  /*b5e0*/  BRA `(.L_x_185) ;  /* 0xffffff8000ac7947 */ /* 0x000fea000383ffff */
.L_x_61:
[----:B-1----:R-:W-:-:S07]  /*b5f0*/  MOV R0, UR7 ;  /* 0x0000000700007c02 */ /* 0x002fce0008000f00 */
.L_x_186:
[----:B-1----:R1:W2:Y:S02]  /*b600*/  SYNCS.PHASECHK.TRANS64.TRYWAIT P0, [R0+URZ], R2 ;  /* 0x00000002000075a7 */ /* 0x0022a400080011ff */
[----:B--2---:R-:W-:Y:S05]  /*b610*/  @!P0 NANOSLEEP.SYNCS 0x989680 ;  /* 0x009896800000895d */ /* 0x004fea0003900000 */
[----:B------:R-:W2:Y:S02]  /*b620*/  @!P0 SYNCS.PHASECHK.TRANS64 P0, [R0+URZ], R2 ;  /* 0x00000002000085a7 */ /* 0x000ea400080010ff */
[----:B--2---:R-:W-:Y:S05]  /*b630*/  @!P0 BRA `(.L_x_186) ;  /* 0xfffffffc00f08947 */ /* 0x004fea000383ffff */
[----:B------:R-:W-:Y:S05]  /*b640*/  BRA `(.L_x_187) ;  /* 0xffffff8000b87947 */ /* 0x000fea000383ffff */
.L_x_66:
[----:B--2---:R2:W3:Y:S02]  /*b650*/  SYNCS.PHASECHK.TRANS64.TRYWAIT P0, [R0+URZ+0x70], R2 ;  /* 0x00007002000075a7 */ /* 0x0044e400080011ff */
[----:B---3--:R-:W-:Y:S05]  /*b660*/  @!P0 NANOSLEEP.SYNCS 0x989680 ;  /* 0x009896800000895d */ /* 0x008fea0003900000 */
[----:B------:R-:W3:Y:S02]  /*b670*/  @!P0 SYNCS.PHASECHK.TRANS64 P0, [R0+URZ+0x70], R2 ;  /* 0x00007002000085a7 */ /* 0x000ee400080010ff */
[----:B---3--:R-:W-:Y:S05]  /*b680*/  @!P0 BRA `(.L_x_66) ;  /* 0xfffffffc00f08947 */ /* 0x008fea000383ffff */
[----:B------:R-:W-:Y:S05]  /*b690*/  BRA `(.L_x_188) ;  /* 0xffffff8400b87947 */ /* 0x000fea000383ffff */
.L_x_69:
[----:B------:R-:W-:Y:S07]  /*b6a0*/  MOV R0, UR7 ;  /* 0x0000000700007c02 */ /* 0x000fee0008000f00 */
.L_x_189:
[----:B--2---:R2:W3:Y:S02]  /*b6b0*/  SYNCS.PHASECHK.TRANS64.TRYWAIT P0, [R0+URZ+0x68], R2 ;  /* 0x00006802000075a7 */ /* 0x0044e400080011ff */
[----:B---3--:R-:W-:Y:S05]  /*b6c0*/  @!P0 NANOSLEEP.SYNCS 0x989680 ;  /* 0x009896800000895d */ /* 0x008fea0003900000 */
[----:B------:R-:W3:Y:S02]  /*b6d0*/  @!P0 SYNCS.PHASECHK.TRANS64 P0, [R0+URZ+0x68], R2 ;  /* 0x00006802000085a7 */ /* 0x000ee400080010ff */
[----:B---3--:R-:W-:Y:S05]  /*b6e0*/  @!P0 BRA `(.L_x_189) ;  /* 0xfffffffc00f08947 */ /* 0x008fea000383ffff */
[----:B------:R-:W-:Y:S05]  /*b6f0*/  BRA `(.L_x_68) ;  /* 0xffffff8800987947 */ /* 0x000fea000383ffff */
.L_x_72:
[----:B------:R-:W-:Y:S07]  /*b700*/  MOV R0, UR7 ;  /* 0x0000000700007c02 */ /* 0x000fee0008000f00 */
.L_x_190:
[----:B-1----:R1:W2:Y:S02]  /*b710*/  SYNCS.PHASECHK.TRANS64.TRYWAIT P0, [R0+URZ+0x40], R32 ;  /* 0x00004020000075a7 */ /* 0x0022a400080011ff */
[----:B--2---:R-:W-:Y:S05]  /*b720*/  @!P0 NANOSLEEP.SYNCS 0x989680 ;  /* 0x009896800000895d */ /* 0x004fea0003900000 */
[----:B------:R-:W2:Y:S02]  /*b730*/  @!P0 SYNCS.PHASECHK.TRANS64 P0, [R0+URZ+0x40], R32 ;  /* 0x00004020000085a7 */ /* 0x000ea400080010ff */
[----:B--2---:R-:W-:Y:S05]  /*b740*/  @!P0 BRA `(.L_x_190) ;  /* 0xfffffffc00f08947 */ /* 0x004fea000383ffff */
[----:B------:R-:W-:Y:S05]  /*b750*/  BRA `(.L_x_191) ;  /* 0xffffff8c00147947 */ /* 0x000fea000383ffff */
.L_x_73:
[----:B------:R-:W-:Y:S07]  /*b760*/  MOV R0, UR7 ;  /* 0x0000000700007c02 */ /* 0x000fee0008000f00 */
.L_x_192:
[----:B-1----:R1:W2:Y:S02]  /*b770*/  SYNCS.PHASECHK.TRANS64.TRYWAIT P0, [R0+URZ+0x48], R32 ;  /* 0x00004820000075a7 */ /* 0x0022a400080011ff */
[----:B--2---:R-:W-:Y:S05]  /*b780*/  @!P0 NANOSLEEP.SYNCS 0x989680 ;  /* 0x009896800000895d */ /* 0x004fea0003900000 */
[----:B------:R-:W2:Y:S02]  /*b790*/  @!P0 SYNCS.PHASECHK.TRANS64 P0, [R0+URZ+0x48], R32 ;  /* 0x00004820000085a7 */ /* 0x000ea400080010ff */
[----:B--2---:R-:W-:Y:S05]  /*b7a0*/  @!P0 BRA `(.L_x_192) ;  /* 0xfffffffc00f08947 */ /* 0x004fea000383ffff */
[----:B------:R-:W-:Y:S05]  /*b7b0*/  BRA `(.L_x_193) ;  /* 0xffffff8c00507947 */ /* 0x000fea000383ffff */
.L_x_74:
[----:B------:R-:W-:Y:S07]  /*b7c0*/  MOV R0, UR7 ;  /* 0x0000000700007c02 */ /* 0x000fee0008000f00 */
.L_x_194:
[----:B-1----:R1:W2:Y:S02]  /*b7d0*/  SYNCS.PHASECHK.TRANS64.TRYWAIT P0, [R0+URZ+0x50], R32 ;  /* 0x00005020000075a7 */ /* 0x0022a400080011ff */
[----:B--2---:R-:W-:Y:S05]  /*b7e0*/  @!P0 NANOSLEEP.SYNCS 0x989680 ;  /* 0x009896800000895d */ /* 0x004fea0003900000 */
[----:B------:R-:W2:Y:S02]  /*b7f0*/  @!P0 SYNCS.PHASECHK.TRANS64 P0, [R0+URZ+0x50], R32 ;  /* 0x00005020000085a7 */ /* 0x000ea400080010ff */
[----:B--2---:R-:W-:Y:S05]  /*b800*/  @!P0 BRA `(.L_x_194) ;  /* 0xfffffffc00f08947 */ /* 0x004fea000383ffff */
[----:B------:R-:W-:Y:S05]  /*b810*/  BRA `(.L_x_195) ;  /* 0xffffff8c00907947 */ /* 0x000fea000383ffff */
.L_x_75:
[----:B------:R-:W-:Y:S07]  /*b820*/  MOV R0, UR7 ;  /* 0x0000000700007c02 */ /* 0x000fee0008000f00 */
.L_x_196:
[----:B-1----:R1:W2:Y:S02]  /*b830*/  SYNCS.PHASECHK.TRANS64.TRYWAIT P0, [R0+URZ+0x58], R32 ;  /* 0x00005820000075a7 */ /* 0x0022a400080011ff */
[----:B--2---:R-:W-:Y:S05]  /*b840*/  @!P0 NANOSLEEP.SYNCS 0x989680 ;  /* 0x009896800000895d */ /* 0x004fea0003900000 */
[----:B------:R-:W2:Y:S02]  /*b850*/  @!P0 SYNCS.PHASECHK.TRANS64 P0, [R0+URZ+0x58], R32 ;  /* 0x00005820000085a7 */ /* 0x000ea400080010ff */
[----:B--2---:R-:W-:Y:S05]  /*b860*/  @!P0 BRA `(.L_x_196) ;  /* 0xfffffffc00f08947 */ /* 0x004fea000383ffff */
[----:B------:R-:W-:Y:S05]  /*b870*/  BRA `(.L_x_197) ;  /* 0xffffff8c00d47947 */ /* 0x000fea000383ffff */
.L_x_76:
[----:B------:R-:W-:Y:S07]  /*b880*/  MOV R0, UR7 ;  /* 0x0000000700007c02 */ /* 0x000fee0008000f00 */
.L_x_198:
[----:B-1----:R1:W2:Y:S02]  /*b890*/  SYNCS.PHASECHK.TRANS64.TRYWAIT P0, [R0+URZ+0x40], R14 ;  /* 0x0000400e000075a7 */ /* 0x0022a400080011ff */
[----:B--2---:R-:W-:Y:S05]  /*b8a0*/  @!P0 NANOSLEEP.SYNCS 0x989680 ;  /* 0x009896800000895d */ /* 0x004fea0003900000 */
[----:B------:R-:W2:Y:S02]  /*b8b0*/  @!P0 SYNCS.PHASECHK.TRANS64 P0, [R0+URZ+0x40], R14 ;  /* 0x0000400e000085a7 */ /* 0x000ea400080010ff */
[----:B--2---:R-:W-:Y:S05]  /*b8c0*/  @!P0 BRA `(.L_x_198) ;  /* 0xfffffffc00f08947 */ /* 0x004fea000383ffff */
[----:B------:R-:W-:Y:S05]  /*b8d0*/  BRA `(.L_x_199) ;  /* 0xffffff90001c7947 */ /* 0x000fea000383ffff */
.L_x_77:
[----:B------:R-:W-:Y:S07]  /*b8e0*/  MOV R0, UR7 ;  /* 0x0000000700007c02 */ /* 0x000fee0008000f00 */
.L_x_200:
[----:B-1----:R1:W2:Y:S02]  /*b8f0*/  SYNCS.PHASECHK.TRANS64.TRYWAIT P0, [R0+URZ+0x48], R14 ;  /* 0x0000480e000075a7 */ /* 0x0022a400080011ff */
[----:B--2---:R-:W-:Y:S05]  /*b900*/  @!P0 NANOSLEEP.SYNCS 0x989680 ;  /* 0x009896800000895d */ /* 0x004fea0003900000 */
[----:B------:R-:W2:Y:S02]  /*b910*/  @!P0 SYNCS.PHASECHK.TRANS64 P0, [R0+URZ+0x48], R14 ;  /* 0x0000480e000085a7 */ /* 0x000ea400080010ff */
[----:B--2---:R-:W-:Y:S05]  /*b920*/  @!P0 BRA `(.L_x_200) ;  /* 0xfffffffc00f08947 */ /* 0x004fea000383ffff */
[----:B------:R-:W-:Y:S05]  /*b930*/  BRA `(.L_x_201) ;  /* 0xffffff9000607947 */ /* 0x000fea000383ffff */
.L_x_78:
[----:B------:R-:W-:Y:S07]  /*b940*/  MOV R0, UR7 ;  /* 0x0000000700007c02 */ /* 0x000fee0008000f00 */
.L_x_202:
[----:B-1----:R1:W2:Y:S02]  /*b950*/  SYNCS.PHASECHK.TRANS64.TRYWAIT P0, [R0+URZ+0x50], R14 ;  /* 0x0000500e000075a7 */ /* 0x0022a400080011ff */
[----:B--2---:R-:W-:Y:S05]  /*b960*/  @!P0 NANOSLEEP.SYNCS 0x989680 ;  /* 0x009896800000895d */ /* 0x004fea0003900000 */
[----:B------:R-:W2:Y:S02]  /*b970*/  @!P0 SYNCS.PHASECHK.TRANS64 P0, [R0+URZ+0x50], R14 ;  /* 0x0000500e000085a7 */ /* 0x000ea400080010ff */
[----:B--2---:R-:W-:Y:S05]  /*b980*/  @!P0 BRA `(.L_x_202) ;  /* 0xfffffffc00f08947 */ /* 0x004fea000383ffff */
[----:B------:R-:W-:Y:S05]  /*b990*/  BRA `(.L_x_203) ;  /* 0xffffff9000a47947 */ /* 0x000fea000383ffff */
.L_x_79:
[----:B------:R-:W-:Y:S07]  /*b9a0*/  MOV R0, UR7 ;  /* 0x0000000700007c02 */ /* 0x000fee0008000f00 */
.L_x_204:
[----:B-1----:R1:W2:Y:S02]  /*b9b0*/  SYNCS.PHASECHK.TRANS64.TRYWAIT P0, [R0+URZ+0x58], R14 ;  /* 0x0000580e000075a7 */ /* 0x0022a400080011ff */
[----:B--2---:R-:W-:Y:S05]  /*b9c0*/  @!P0 NANOSLEEP.SYNCS 0x989680 ;  /* 0x009896800000895d */ /* 0x004fea0003900000 */
[----:B------:R-:W2:Y:S02]  /*b9d0*/  @!P0 SYNCS.PHASECHK.TRANS64 P0, [R0+URZ+0x58], R14 ;  /* 0x0000580e000085a7 */ /* 0x000ea400080010ff */
[----:B--2---:R-:W-:Y:S05]  /*b9e0*/  @!P0 BRA `(.L_x_204) ;  /* 0xfffffffc00f08947 */ /* 0x004fea000383ffff */
[----:B------:R-:W-:Y:S05]  /*b9f0*/  BRA `(.L_x_205) ;  /* 0xffffff9400287947 */ /* 0x000fea000383ffff */
.L_x_81:
[----:B------:R-:W-:-:S07]  /*ba00*/  MOV R0, UR7 ;  /* 0x0000000700007c02 */ /* 0x000fce0008000f00 */
.L_x_206:
[----:B-1----:R1:W3:Y:S02]  /*ba10*/  SYNCS.PHASECHK.TRANS64.TRYWAIT P0, [R0+URZ+0x40], R32 ;  /* 0x00004020000075a7 */ /* 0x0022e400080011ff */
[----:B---3--:R-:W-:Y:S05]  /*ba20*/  @!P0 NANOSLEEP.SYNCS 0x989680 ;  /* 0x009896800000895d */ /* 0x008fea0003900000 */
[----:B------:R-:W3:Y:S02]  /*ba30*/  @!P0 SYNCS.PHASECHK.TRANS64 P0, [R0+URZ+0x40], R32 ;  /* 0x00004020000085a7 */ /* 0x000ee400080010ff */
[----:B---3--:R-:W-:Y:S05]  /*ba40*/  @!P0 BRA `(.L_x_206) ;  /* 0xfffffffc00f08947 */ /* 0x008fea000383ffff */
[----:B------:R-:W-:Y:S05]  /*ba50*/  BRA `(.L_x_207) ;  /* 0xffffff9400907947 */ /* 0x000fea000383ffff */
.L_x_82:
[----:B-1----:R-:W-:-:S07]  /*ba60*/  MOV R0, UR7 ;  /* 0x0000000700007c02 */ /* 0x002fce0008000f00 */
.L_x_208:
[----:B-1----:R1:W3:Y:S02]  /*ba70*/  SYNCS.PHASECHK.TRANS64.TRYWAIT P0, [R0+URZ+0x48], R32 ;  /* 0x00004820000075a7 */ /* 0x0022e400080011ff */
[----:B---3--:R-:W-:Y:S05]  /*ba80*/  @!P0 NANOSLEEP.SYNCS 0x989680 ;  /* 0x009896800000895d */ /* 0x008fea0003900000 */
[----:B------:R-:W3:Y:S02]  /*ba90*/  @!P0 SYNCS.PHASECHK.TRANS64 P0, [R0+URZ+0x48], R32 ;  /* 0x00004820000085a7 */ /* 0x000ee400080010ff */
[----:B---3--:R-:W-:Y:S05]  /*baa0*/  @!P0 BRA `(.L_x_208) ;  /* 0xfffffffc00f08947 */ /* 0x008fea000383ffff */
[----:B------:R-:W-:Y:S05]  /*bab0*/  BRA `(.L_x_209) ;  /* 0xffffff9400807947 */ /* 0x000fea000383ffff */
.L_x_83:
[----:B------:R-:W-:-:S07]  /*bac0*/  MOV R2, UR7 ;  /* 0x0000000700027c02 */ /* 0x000fce0008000f00 */
.L_x_210:
[----:B-1----:R1:W3:Y:S02]  /*bad0*/  SYNCS.PHASECHK.TRANS64.TRYWAIT P0, [R2+URZ+0x50], R32 ;  /* 0x00005020020075a7 */ /* 0x0022e400080011ff */
[----:B---3--:R-:W-:Y:S05]  /*bae0*/  @!P0 NANOSLEEP.SYNCS 0x989680 ;  /* 0x009896800000895d */ /* 0x008fea0003900000 */
[----:B------:R-:W3:Y:S02]  /*baf0*/  @!P0 SYNCS.PHASECHK.TRANS64 P0, [R2+URZ+0x50], R32 ;  /* 0x00005020020085a7 */ /* 0x000ee400080010ff */
[----:B---3--:R-:W-:Y:S05]  /*bb00*/  @!P0 BRA `(.L_x_210) ;  /* 0xfffffffc00f08947 */ /* 0x008fea000383ffff */
[----:B------:R-:W-:Y:S05]  /*bb10*/  BRA `(.L_x_211) ;  /* 0xffffff9400747947 */ /* 0x000fea000383ffff */
.L_x_85:
[----:B--2---:R2:W4:Y:S02]  /*bb20*/  SYNCS.PHASECHK.TRANS64.TRYWAIT P0, [R0+URZ+0x70], R2 ;  /* 0x00007002000075a7 */ /* 0x00452400080011ff */
[----:B----4-:R-:W-:Y:S05]  /*bb30*/  @!P0 NANOSLEEP.SYNCS 0x989680 ;  /* 0x009896800000895d */ /* 0x010fea0003900000 */
[----:B------:R-:W4:Y:S02]  /*bb40*/  @!P0 SYNCS.PHASECHK.TRANS64 P0, [R0+URZ+0x70], R2 ;  /* 0x00007002000085a7 */ /* 0x000f2400080010ff */
[----:B----4-:R-:W-:Y:S05]  /*bb50*/  @!P0 BRA `(.L_x_85) ;  /* 0xfffffffc00f08947 */ /* 0x010fea000383ffff */
[----:B------:R-:W-:Y:S05]  /*bb60*/  BRA `(.L_x_212) ;  /* 0xffffff9800487947 */ /* 0x000fea000383ffff */
.L_x_96:
[----:B-1----:R-:W-:Y:S04]  /*bb70*/  MOV R0, UR48 ;  /* 0x0000003000007c02 */ /* 0x002fe80008000f00 */
[----:B------:R1:W3:Y:S03]  /*bb80*/  SYNCS.PHASECHK.TRANS64.TRYWAIT P1, [R0+URZ+0x20], R3 ;  /* 0x00002003000075a7 */ /* 0x0002e600080211ff */
[----:B---3--:R-:W-:Y:S05]  /*bb90*/  @!P1 NANOSLEEP.SYNCS 0x989680 ;  /* 0x009896800000995d */ /* 0x008fea0003900000 */
[----:B------:R-:W3:Y:S02]  /*bba0*/  @!P1 SYNCS.PHASECHK.TRANS64 P1, [R0+URZ+0x20], R3 ;  /* 0x00002003000095a7 */ /* 0x000ee400080210ff */
[----:B---3--:R-:W-:Y:S05]  /*bbb0*/  @!P1 BRA `(.L_x_96) ;  /* 0xfffffffc00ec9947 */ /* 0x008fea000383ffff */
[----:B------:R-:W-:Y:S05]  /*bbc0*/  BRA `(.L_x_95) ;  /* 0xffffffa4007c7947 */ /* 0x000fea000383ffff */
.L_x_98:
[----:B-1----:R1:W2:Y:S02]  /*bbd0*/  SYNCS.PHASECHK.TRANS64.TRYWAIT P0, [R83+URZ+0x90], R2 ;  /* 0x00009002530075a7 */ /* 0x0022a400080011ff */
[----:B--2---:R-:W-:Y:S05]  /*bbe0*/  @!P0 NANOSLEEP.SYNCS 0x989680 ;  /* 0x009896800000895d */ /* 0x004fea0003900000 */
[----:B------:R-:W2:Y:S02]  /*bbf0*/  @!P0 SYNCS.PHASECHK.TRANS64 P0, [R83+URZ+0x90], R2 ;  /* 0x00009002530085a7 */ /* 0x000ea400080010ff */
[----:B--2---:R-:W-:Y:S05]  /*bc00*/  @!P0 BRA `(.L_x_98) ;  /* 0xfffffffc00f08947 */ /* 0x004fea000383ffff */
[----:B------:R-:W-:Y:S05]  /*bc10*/  BRA `(.L_x_97) ;  /* 0xffffffa400a87947 */ /* 0x000fea000383ffff */
.L_x_107:
[----:B-1----:R1:W2:Y:S02]  /*bc20*/  SYNCS.PHASECHK.TRANS64.TRYWAIT P0, [R2+URZ+0x20], R0 ;  /* 0x00002000020075a7 */ /* 0x0022a400080011ff */
[----:B--2---:R-:W-:Y:S05]  /*bc30*/  @!P0 NANOSLEEP.SYNCS 0x989680 ;  /* 0x009896800000895d */ /* 0x004fea0003900000 */
[----:B------:R-:W2:Y:S02]  /*bc40*/  @!P0 SYNCS.PHASECHK.TRANS64 P0, [R2+URZ+0x20], R0 ;  /* 0x00002000020085a7 */ /* 0x000ea400080010ff */
[----:B--2---:R-:W-:Y:S05]  /*bc50*/  @!P0 BRA `(.L_x_107) ;  /* 0xfffffffc00f08947 */ /* 0x004fea000383ffff */
[----:B------:R-:W-:Y:S05]  /*bc60*/  BRA `(.L_x_106) ;  /* 0xffffffac00cc7947 */ /* 0x000fea000383ffff */
.L_x_115:
[----:B-1----:R1:W2:Y:S02]  /*bc70*/  SYNCS.PHASECHK.TRANS64.TRYWAIT P0, [R0+URZ+0x20], R5 ;  /* 0x00002005000075a7 */ /* 0x0022a400080011ff */
[----:B--2---:R-:W-:Y:S05]  /*bc80*/  @!P0 NANOSLEEP.SYNCS 0x989680 ;  /* 0x009896800000895d */ /* 0x004fea0003900000 */
[----:B------:R-:W2:Y:S02]  /*bc90*/  @!P0 SYNCS.PHASECHK.TRANS64 P0, [R0+URZ+0x20], R5 ;  /* 0x00002005000085a7 */ /* 0x000ea400080010ff */
[----:B--2---:R-:W-:Y:S05]  /*bca0*/  @!P0 BRA `(.L_x_115) ;  /* 0xfffffffc00f08947 */ /* 0x004fea000383ffff */
[----:B------:R-:W-:Y:S05]  /*bcb0*/  BRA `(.L_x_114) ;  /* 0xffffffb800107947 */ /* 0x000fea000383ffff */
.L_x_123:
[----:B-1----:R1:W2:Y:S02]  /*bcc0*/  SYNCS.PHASECHK.TRANS64.TRYWAIT P0, [R0+URZ+0x20], R5 ;  /* 0x00002005000075a7 */ /* 0x0022a400080011ff */
[----:B--2---:R-:W-:Y:S05]  /*bcd0*/  @!P0 NANOSLEEP.SYNCS 0x989680 ;  /* 0x009896800000895d */ /* 0x004fea0003900000 */
[----:B------:R-:W2:Y:S02]  /*bce0*/  @!P0 SYNCS.PHASECHK.TRANS64 P0, [R0+URZ+0x20], R5 ;  /* 0x00002005000085a7 */ /* 0x000ea400080010ff */
[----:B--2---:R-:W-:Y:S05]  /*bcf0*/  @!P0 BRA `(.L_x_123) ;  /* 0xfffffffc00f08947 */ /* 0x004fea000383ffff */
[----:B------:R-:W-:Y:S05]  /*bd00*/  BRA `(.L_x_122) ;  /* 0xffffffc000587947 */ /* 0x000fea000383ffff */
.L_x_131:
[----:B-1----:R1:W2:Y:S02]  /*bd10*/  SYNCS.PHASECHK.TRANS64.TRYWAIT P0, [R0+URZ+0x20], R5 ;  /* 0x00002005000075a7 */ /* 0x0022a400080011ff */
[----:B--2---:R-:W-:Y:S05]  /*bd20*/  @!P0 NANOSLEEP.SYNCS 0x989680 ;  /* 0x009896800000895d */ /* 0x004fea0003900000 */
[----:B------:R-:W2:Y:S02]  /*bd30*/  @!P0 SYNCS.PHASECHK.TRANS64 P0, [R0+URZ+0x20], R5 ;  /* 0x00002005000085a7 */ /* 0x000ea400080010ff */
[----:B--2---:R-:W-:Y:S05]  /*bd40*/  @!P0 BRA `(.L_x_131) ;  /* 0xfffffffc00f08947 */ /* 0x004fea000383ffff */
[----:B------:R-:W-:Y:S05]  /*bd50*/  BRA `(.L_x_130) ;  /* 0xffffffc800ac7947 */ /* 0x000fea000383ffff */
.L_x_139:
[----:B-1----:R1:W2:Y:S02]  /*bd60*/  SYNCS.PHASECHK.TRANS64.TRYWAIT P0, [R0+URZ+0x20], R5 ;  /* 0x00002005000075a7 */ /* 0x0022a400080011ff */
[----:B--2---:R-:W-:Y:S05]  /*bd70*/  @!P0 NANOSLEEP.SYNCS 0x989680 ;  /* 0x009896800000895d */ /* 0x004fea0003900000 */
[----:B------:R-:W2:Y:S02]  /*bd80*/  @!P0 SYNCS.PHASECHK.TRANS64 P0, [R0+URZ+0x20], R5 ;  /* 0x00002005000085a7 */ /* 0x000ea400080010ff */
[----:B--2---:R-:W-:Y:S05]  /*bd90*/  @!P0 BRA `(.L_x_139) ;  /* 0xfffffffc00f08947 */ /* 0x004fea000383ffff */
[----:B------:R-:W-:Y:S05]  /*bda0*/  BRA `(.L_x_138) ;  /* 0xffffffd400107947 */ /* 0x000fea000383ffff */
.L_x_147:
[----:B-1----:R1:W2:Y:S02]  /*bdb0*/  SYNCS.PHASECHK.TRANS64.TRYWAIT P0, [R0+URZ+0x20], R5 ;  /* 0x00002005000075a7 */ /* 0x0022a400080011ff */
[----:B--2---:R-:W-:Y:S05]  /*bdc0*/  @!P0 NANOSLEEP.SYNCS 0x989680 ;  /* 0x009896800000895d */ /* 0x004fea0003900000 */
[----:B------:R-:W2:Y:S02]  /*bdd0*/  @!P0 SYNCS.PHASECHK.TRANS64 P0, [R0+URZ+0x20], R5 ;  /* 0x00002005000085a7 */ /* 0x000ea400080010ff */
[----:B--2---:R-:W-:Y:S05]  /*bde0*/  @!P0 BRA `(.L_x_147) ;  /* 0xfffffffc00f08947 */ /* 0x004fea000383ffff */
[----:B------:R-:W-:Y:S05]  /*bdf0*/  BRA `(.L_x_146) ;  /* 0xffffffdc00687947 */ /* 0x000fea000383ffff */
.L_x_155:
[----:B--2---:R2:W3:Y:S02]  /*be00*/  SYNCS.PHASECHK.TRANS64.TRYWAIT P0, [R0+URZ+0x20], R91 ;  /* 0x0000205b000075a7 */ /* 0x0044e400080011ff */
[----:B---3--:R-:W-:Y:S05]  /*be10*/  @!P0 NANOSLEEP.SYNCS 0x989680 ;  /* 0x009896800000895d */ /* 0x008fea0003900000 */
[----:B------:R-:W3:Y:S02]  /*be20*/  @!P0 SYNCS.PHASECHK.TRANS64 P0, [R0+URZ+0x20], R91 ;  /* 0x0000205b000085a7 */ /* 0x000ee400080010ff */
[----:B---3--:R-:W-:Y:S05]  /*be30*/  @!P0 BRA `(.L_x_155) ;  /* 0xfffffffc00f08947 */ /* 0x008fea000383ffff */
[----:B------:R-:W-:Y:S05]  /*be40*/  BRA `(.L_x_154) ;  /* 0xffffffe400c07947 */ /* 0x000fea000383ffff */
        .weak           $__internal_0_$__cuda_sm10x_tcgen05_guardrail_trap_col_being_dealloced_not_returned_by_alloc
        .type           $__internal_0_$__cuda_sm10x_tcgen05_guardrail_trap_col_being_dealloced_not_returned_by_alloc,@function
        .size           $__internal_0_$__cuda_sm10x_tcgen05_guardrail_trap_col_being_dealloced_not_returned_by_alloc,($__internal_1_$__cuda_sm10x_tcgen05_guardrail_trap_phase_invalid_during_alloc - $__internal_0_$__cuda_sm10x_tcgen05_guardrail_trap_col_being_dealloced_not_returned_by_alloc)
$__internal_0_$__cuda_sm10x_tcgen05_guardrail_trap_col_being_dealloced_not_returned_by_alloc:
[----:B------:R-:W-:Y:S05]  /*be50*/  BPT.TRAP 0x1 ;  /* 0x000000040000795c */ /* 0x000fea0000300000 */
[----:B------:R-:W-:-:S04]  /*be60*/  HFMA2 R3, -RZ, RZ, 0, 0 ;  /* 0x00000000ff037431 */ /* 0x000fc800000001ff */
[----:B------:R-:W-:Y:S05]  /*be70*/  RET.REL.NODEC R2 `(_ZN7cutlass13device_kernelINS_4gemm6kernel13GemmUniversalIN4cute5tupleIJiiiiEEENS1_10collective13CollectiveMmaINS1_35MainloopSm100TmaUmmaWarpSpecializedILi2ELi2ELi4ENS5_IJNS4_1CILi1EEESB_SB_EEEEENS5_IJNSA_ILi64EEENSA_ILi256EEESE_EEENS_10tfloat32_tENS5_IJlSB_lEEESH_SI_NS4_8TiledMMAINS4_8MMA_AtomIJNS4_17SM100_MMA_TF32_SSISH_SH_fLi64ELi256ELNS4_4UMMA5MajorE0ELSN_0ELNSM_7ScaleInE0ELSO_0EEEEEENS4_6LayoutISC_NS5_IJNSA_ILi0EEESS_SS_EEEEENS5_IJNS4_10UnderscoreESV_SV_EEEEENS4_13SM90_TMA_LOADENS4_14ComposedLayoutINS4_7SwizzleILi3ELi4ELi3EEENS4_18smem_ptr_flag_bitsILi32EEENSR_INS5_IJNSA_ILi8EEENSA_ILi32EEEEEENS5_IJS15_SB_EEEEEEEvNS4_8identityESY_S19_vS1A_EENS_8epilogue10collective18CollectiveEpilogueINS1C_23Sm100TmaWarpSpecializedILi4ELi2ELi16ELb1ELb0EEEJSG_NS5_IJNSR_ISE_SB_EENSR_IS15_SB_EEEEESH_SI_SH_SI_NS1C_6fusion15FusionCallbacksIS1G_NS1K_17LinearCombinationISH_fSH_fLNS_15FloatRoundStyleE2EEESG_S1J_JEEENS4_5SM1004TMEM4LOAD26SM100_TMEM_LOAD_16dp128b8xESY_S19_NS4_17SM75_U32x4_LDSM_NENS4_14SM90_TMA_STOREES19_NS4_17SM90_U32x4_STSM_NENS4_39AutoVectorizingCopyWithAssumedAlignmentILi128EEEEEEvvEEEEvNT_6ParamsE) ;  /* 0xffffff4002607950 */ /* 0x000fea0003c3ffff */
        .weak           $__internal_1_$__cuda_sm10x_tcgen05_guardrail_trap_phase_invalid_during_alloc
        .type           $__internal_1_$__cuda_sm10x_tcgen05_guardrail_trap_phase_invalid_during_alloc,@function
        .size           $__internal_1_$__cuda_sm10x_tcgen05_guardrail_trap_phase_invalid_during_alloc,($__internal_2_$__cuda_sm10x_tcgen05_guardrail_trap_unallocated_columns_being_dealloced - $__internal_1_$__cuda_sm10x_tcgen05_guardrail_trap_phase_invalid_during_alloc)
$__internal_1_$__cuda_sm10x_tcgen05_guardrail_trap_phase_invalid_during_alloc:
[----:B------:R-:W-:Y:S05]  /*be80*/  BPT.TRAP 0x1 ;  /* 0x000000040000795c */ /* 0x000fea0000300000 */
[----:B------:R-:W-:-:S04]  /*be90*/  MOV R3, 0x0 ;  /* 0x0000000000037802 */ /* 0x000fc80000000f00 */
[----:B------:R-:W-:Y:S05]  /*bea0*/  RET.REL.NODEC R2 `(_ZN7cutlass13device_kernelINS_4gemm6kernel13GemmUniversalIN4cute5tupleIJiiiiEEENS1_10collective13CollectiveMmaINS1_35MainloopSm100TmaUmmaWarpSpecializedILi2ELi2ELi4ENS5_IJNS4_1CILi1EEESB_SB_EEEEENS5_IJNSA_ILi64EEENSA_ILi256EEESE_EEENS_10tfloat32_tENS5_IJlSB_lEEESH_SI_NS4_8TiledMMAINS4_8MMA_AtomIJNS4_17SM100_MMA_TF32_SSISH_SH_fLi64ELi256ELNS4_4UMMA5MajorE0ELSN_0ELNSM_7ScaleInE0ELSO_0EEEEEENS4_6LayoutISC_NS5_IJNSA_ILi0EEESS_SS_EEEEENS5_IJNS4_10UnderscoreESV_SV_EEEEENS4_13SM90_TMA_LOADENS4_14ComposedLayoutINS4_7SwizzleILi3ELi4ELi3EEENS4_18smem_ptr_flag_bitsILi32EEENSR_INS5_IJNSA_ILi8EEENSA_ILi32EEEEEENS5_IJS15_SB_EEEEEEEvNS4_8identityESY_S19_vS1A_EENS_8epilogue10collective18CollectiveEpilogueINS1C_23Sm100TmaWarpSpecializedILi4ELi2ELi16ELb1ELb0EEEJSG_NS5_IJNSR_ISE_SB_EENSR_IS15_SB_EEEEESH_SI_SH_SI_NS1C_6fusion15FusionCallbacksIS1G_NS1K_17LinearCombinationISH_fSH_fLNS_15FloatRoundStyleE2EEESG_S1J_JEEENS4_5SM1004TMEM4LOAD26SM100_TMEM_LOAD_16dp128b8xESY_S19_NS4_17SM75_U32x4_LDSM_NENS4_14SM90_TMA_STOREES19_NS4_17SM90_U32x4_STSM_NENS4_39AutoVectorizingCopyWithAssumedAlignmentILi128EEEEEEvvEEEEvNT_6ParamsE) ;  /* 0xffffff4002547950 */ /* 0x000fea0003c3ffff */
        .weak           $__internal_2_$__cuda_sm10x_tcgen05_guardrail_trap_unallocated_columns_being_dealloced
        .type           $__internal_2_$__cuda_sm10x_tcgen05_guardrail_trap_unallocated_columns_being_dealloced,@function
        .size           $__internal_2_$__cuda_sm10x_tcgen05_guardrail_trap_unallocated_columns_being_dealloced,(.L_x_214 - $__internal_2_$__cuda_sm10x_tcgen05_guardrail_trap_unallocated_columns_being_dealloced)
$__internal_2_$__cuda_sm10x_tcgen05_guardrail_trap_unallocated_columns_being_dealloced:
[----:B------:R-:W-:Y:S05]  /*beb0*/  BPT.TRAP 0x1 ;  /* 0x000000040000795c */ /* 0x000fea0000300000 */
[----:B------:R-:W-:-:S04]  /*bec0*/  HFMA2 R3, -RZ, RZ, 0, 0 ;  /* 0x00000000ff037431 */ /* 0x000fc800000001ff */
[----:B------:R-:W-:Y:S05]  /*bed0*/  RET.REL.NODEC R2 `(_ZN7cutlass13device_kernelINS_4gemm6kernel13GemmUniversalIN4cute5tupleIJiiiiEEENS1_10collective13CollectiveMmaINS1_35MainloopSm100TmaUmmaWarpSpecializedILi2ELi2ELi4ENS5_IJNS4_1CILi1EEESB_SB_EEEEENS5_IJNSA_ILi64EEENSA_ILi256EEESE_EEENS_10tfloat32_tENS5_IJlSB_lEEESH_SI_NS4_8TiledMMAINS4_8MMA_AtomIJNS4_17SM100_MMA_TF32_SSISH_SH_fLi64ELi256ELNS4_4UMMA5MajorE0ELSN_0ELNSM_7ScaleInE0ELSO_0EEEEEENS4_6LayoutISC_NS5_IJNSA_ILi0EEESS_SS_EEEEENS5_IJNS4_10UnderscoreESV_SV_EEEEENS4_13SM90_TMA_LOADENS4_14ComposedLayoutINS4_7SwizzleILi3ELi4ELi3EEENS4_18smem_ptr_flag_bitsILi32EEENSR_INS5_IJNSA_ILi8EEENSA_ILi32EEEEEENS5_IJS15_SB_EEEEEEEvNS4_8identityESY_S19_vS1A_EENS_8epilogue10collective18CollectiveEpilogueINS1C_23Sm100TmaWarpSpecializedILi4ELi2ELi16ELb1ELb0EEEJSG_NS5_IJNSR_ISE_SB_EENSR_IS15_SB_EEEEESH_SI_SH_SI_NS1C_6fusion15FusionCallbacksIS1G_NS1K_17LinearCombinationISH_fSH_fLNS_15FloatRoundStyleE2EEESG_S1J_JEEENS4_5SM1004TMEM4LOAD26SM100_TMEM_LOAD_16dp128b8xESY_S19_NS4_17SM75_U32x4_LDSM_NENS4_14SM90_TMA_STOREES19_NS4_17SM90_U32x4_STSM_NENS4_39AutoVectorizingCopyWithAssumedAlignmentILi128EEEEEEvvEEEEvNT_6ParamsE) ;  /* 0xffffff4002487950 */ /* 0x000fea0003c3ffff */
.L_x_213:
[----:B------:R-:W-:-:S00]  /*bee0*/  BRA `(.L_x_213) ;  /* 0xfffffffc00fc7947 */ /* 0x000fc0000383ffff */
[----:B------:R-:W-:-:S00]  /*bef0*/  NOP ;  /* 0x0000000000007918 */ /* 0x000fc00000000000 */
        /* <DEDUP_REMOVED lines=8> */
.L_x_214:


//--------------------- .nv.global.init           --------------------------
	.section	.nv.global.init,"aw",@progbits
.nv.global.init:
	.type		$str$27,@object
	.size		$str$27,($str$28 - $str$27)
$str$27:
        /*0000*/ 	.byte	0x28, 0x61, 0x64, 0x64, 0x72, 0x65, 0x73, 0x73, 0x20, 0x26, 0x20, 0x6d, 0x61, 0x73, 0x6b, 0x29
        /*0010*/ 	.byte	0x20, 0x3d, 0x3d, 0x20, 0x30, 0x00
	.type		$str$28,@object
	.size		$str$28,($str$26 - $str$28)
$str$28:
        /*0016*/ 	.byte	0x2f, 0x74, 0x6d, 0x70, 0x2f, 0x63, 0x75, 0x74, 0x6c, 0x61, 0x73, 0x73, 0x5f, 0x73, 0x77, 0x65
        /*0026*/ 	.byte	0x65, 0x70, 0x5f, 0x73, 0x72, 0x63, 0x2f, 0x69, 0x6e, 0x63, 0x6c, 0x75, 0x64, 0x65, 0x2f, 0x63
        /*0036*/ 	.byte	0x75, 0x74, 0x65, 0x2f, 0x70, 0x6f, 0x69, 0x6e, 0x74, 0x65, 0x72, 0x5f, 0x66, 0x6c, 0x61, 0x67
        /*0046*/ 	.byte	0x67, 0x65, 0x64, 0x2e, 0x68, 0x70, 0x70, 0x00
	.type		$str$26,@object
	.size		$str$26,($str$25 - $str$26)
$str$26:
        /*004e*/ 	.byte	0x2f, 0x74, 0x6d, 0x70, 0x2f, 0x63, 0x75, 0x74, 0x6c, 0x61, 0x73, 0x73, 0x5f, 0x73, 0x77, 0x65
        /*005e*/ 	.byte	0x65, 0x70, 0x5f, 0x73, 0x72, 0x63, 0x2f, 0x69, 0x6e, 0x63, 0x6c, 0x75, 0x64, 0x65, 0x2f, 0x63
        /*006e*/ 	.byte	0x75, 0x74, 0x65, 0x2f, 0x61, 0x74, 0x6f, 0x6d, 0x2f, 0x63, 0x6f, 0x70, 0x79, 0x5f, 0x74, 0x72
        /*007e*/ 	.byte	0x61, 0x69, 0x74, 0x73, 0x5f, 0x73, 0x6d, 0x31, 0x30, 0x30, 0x2e, 0x68, 0x70, 0x70, 0x00
	.type		$str$25,@object
	.size		$str$25,(__unnamed_1 - $str$25)
$str$25:
        /*008d*/ 	.byte	0x28, 0x28, 0x75, 0x69, 0x6e, 0x74, 0x33, 0x32, 0x5f, 0x74, 0x28, 0x74, 0x68, 0x72, 0x65, 0x61
        /*009d*/ 	.byte	0x64, 0x49, 0x64, 0x78, 0x2e, 0x78, 0x29, 0x20, 0x2f, 0x20, 0x33, 0x32, 0x29, 0x20, 0x25, 0x20
        /*00ad*/ 	.byte	0x34, 0x29, 0x20, 0x3d, 0x3d, 0x20, 0x28, 0x28, 0x28, 0x74, 0x6d, 0x65, 0x6d, 0x5f, 0x61, 0x64
        /*00bd*/ 	.byte	0x64, 0x72, 0x20, 0x3e, 0x3e, 0x20, 0x31, 0x36, 0x29, 0x20, 0x2f, 0x20, 0x33, 0x32, 0x29, 0x20
        /*00cd*/ 	.byte	0x25, 0x20, 0x34, 0x29, 0x00
	.type		__unnamed_1,@object
	.size		__unnamed_1,(__unnamed_2 - __unnamed_1)
__unnamed_1:
        /*00d2*/ 	.byte	0x61, 0x75, 0x74, 0x6f, 0x20, 0x63, 0x75, 0x74, 0x65, 0x3a, 0x3a, 0x61, 0x73, 0x5f, 0x70, 0x6f
        /* <DEDUP_REMOVED lines=24> */
        /*0262*/ 	.byte	0x30, 0x34, 0x38, 0x3e, 0x3e, 0x3e, 0x3e, 0x5d, 0x00
	.type		__unnamed_2,@object
	.size		__unnamed_2,(.L_2 - __unnamed_2)
__unnamed_2:
        /* <DEDUP_REMOVED lines=45> */
        /*053b*/ 	.byte	0x3e, 0x3e, 0x3e, 0x5d, 0x00
.L_2:


//--------------------- .nv.shared._ZN7cutlass13device_kernelINS_4gemm6kernel13GemmUniversalIN4cute5tupleIJiiiiEEENS1_10collective13CollectiveMmaINS1_35MainloopSm100TmaUmmaWarpSpecializedILi2ELi2ELi4ENS5_IJNS4_1CILi1EEESB_SB_EEEEENS5_IJNSA_ILi64EEENSA_ILi256EEESE_EEENS_10tfloat32_tENS5_IJlSB_lEEESH_SI_NS4_8TiledMMAINS4_8MMA_AtomIJNS4_17SM100_MMA_TF32_SSISH_SH_fLi64ELi256ELNS4_4UMMA5MajorE0ELSN_0ELNSM_7ScaleInE0ELSO_0EEEEEENS4_6LayoutISC_NS5_IJNSA_ILi0EEESS_SS_EEEEENS5_IJNS4_10UnderscoreESV_SV_EEEEENS4_13SM90_TMA_LOADENS4_14ComposedLayoutINS4_7SwizzleILi3ELi4ELi3EEENS4_18smem_ptr_flag_bitsILi32EEENSR_INS5_IJNSA_ILi8EEENSA_ILi32EEEEEENS5_IJS15_SB_EEEEEEEvNS4_8identityESY_S19_vS1A_EENS_8epilogue10collective18CollectiveEpilogueINS1C_23Sm100TmaWarpSpecializedILi4ELi2ELi16ELb1ELb0EEEJSG_NS5_IJNSR_ISE_SB_EENSR_IS15_SB_EEEEESH_SI_SH_SI_NS1C_6fusion15FusionCallbacksIS1G_NS1K_17LinearCombinationISH_fSH_fLNS_15FloatRoundStyleE2EEESG_S1J_JEEENS4_5SM1004TMEM4LOAD26SM100_TMEM_LOAD_16dp128b8xESY_S19_NS4_17SM75_U32x4_LDSM_NENS4_14SM90_TMA_STOREES19_NS4_17SM90_U32x4_STSM_NENS4_39AutoVectorizingCopyWithAssumedAlignmentILi128EEEEEEvvEEEEvNT_6ParamsE --------------------------
	.section	.nv.shared._ZN7cutlass13device_kernelINS_4gemm6kernel13GemmUniversalIN4cute5tupleIJiiiiEEENS1_10collective13CollectiveMmaINS1_35MainloopSm100TmaUmmaWarpSpecializedILi2ELi2ELi4ENS5_IJNS4_1CILi1EEESB_SB_EEEEENS5_IJNSA_ILi64EEENSA_ILi256EEESE_EEENS_10tfloat32_tENS5_IJlSB_lEEESH_SI_NS4_8TiledMMAINS4_8MMA_AtomIJNS4_17SM100_MMA_TF32_SSISH_SH_fLi64ELi256ELNS4_4UMMA5MajorE0ELSN_0ELNSM_7ScaleInE0ELSO_0EEEEEENS4_6LayoutISC_NS5_IJNSA_ILi0EEESS_SS_EEEEENS5_IJNS4_10UnderscoreESV_SV_EEEEENS4_13SM90_TMA_LOADENS4_14ComposedLayoutINS4_7SwizzleILi3ELi4ELi3EEENS4_18smem_ptr_flag_bitsILi32EEENSR_INS5_IJNSA_ILi8EEENSA_ILi32EEEEEENS5_IJS15_SB_EEEEEEEvNS4_8identityESY_S19_vS1A_EENS_8epilogue10collective18CollectiveEpilogueINS1C_23Sm100TmaWarpSpecializedILi4ELi2ELi16ELb1ELb0EEEJSG_NS5_IJNSR_ISE_SB_EENSR_IS15_SB_EEEEESH_SI_SH_SI_NS1C_6fusion15FusionCallbacksIS1G_NS1K_17LinearCombinationISH_fSH_fLNS_15FloatRoundStyleE2EEESG_S1J_JEEENS4_5SM1004TMEM4LOAD26SM100_TMEM_LOAD_16dp128b8xESY_S19_NS4_17SM75_U32x4_LDSM_NENS4_14SM90_TMA_STOREES19_NS4_17SM90_U32x4_STSM_NENS4_39AutoVectorizingCopyWithAssumedAlignmentILi128EEEEEEvvEEEEvNT_6ParamsE,"aw",@nobits
	.sectionflags	@""
	.align	16
	.zero		1024


//--------------------- .nv.shared.reserved.0     --------------------------
	.section	.nv.shared.reserved.0,"aw",@nobits
	.weak		__nv_reservedSMEM_offset_0_alias
	.size		__nv_reservedSMEM_offset_0_alias, 0, 64
	.other		__nv_reservedSMEM_offset_0_alias,@"STO_CUDA_RESERVED_SHARED STV_DEFAULT"
__nv_reservedSMEM_offset_0_alias:
	.zero		0
.nv.shared.reserved.0:
	.zero		64
	.weak		__nv_reservedSMEM_tcgen05_partition
	.type		__nv_reservedSMEM_tcgen05_partition,@object
	.size		__nv_reservedSMEM_tcgen05_partition,(.L_0 - __nv_reservedSMEM_tcgen05_partition)
__nv_reservedSMEM_tcgen05_partition:
	.zero		32
.L_0:


//--------------------- .nv.global                --------------------------
	.section	.nv.global,"aw",@nobits
.nv.global:
	.type		_ZN40_INTERNAL_e12eabd7_4_k_cu_f3ab13fe_297544cute1_E,@object
	.size		_ZN40_INTERNAL_e12eabd7_4_k_cu_f3ab13fe_297544cute1_E,(_ZN40_INTERNAL_e12eabd7_4_k_cu_f3ab13fe_297544cuda3std3__45__cpo6cbeginE - _ZN40_INTERNAL_e12eabd7_4_k_cu_f3ab13fe_297544cute1_E)
_ZN40_INTERNAL_e12eabd7_4_k_cu_f3ab13fe_297544cute1_E:
	.zero		1
	.type		_ZN40_INTERNAL_e12eabd7_4_k_cu_f3ab13fe_297544cuda3std3__45__cpo6cbeginE,@object
	.size		_ZN40_INTERNAL_e12eabd7_4_k_cu_f3ab13fe_297544cuda3std3__45__cpo6cbeginE,(_ZN40_INTERNAL_e12eabd7_4_k_cu_f3ab13fe_297544cuda3std3__48in_placeE - _ZN40_INTERNAL_e12eabd7_4_k_cu_f3ab13fe_297544cuda3std3__45__cpo6cbeginE)
_ZN40_INTERNAL_e12eabd7_4_k_cu_f3ab13fe_297544cuda3std3__45__cpo6cbeginE:
	.zero		1
	.type		_ZN40_INTERNAL_e12eabd7_4_k_cu_f3ab13fe_297544cuda3std3__48in_placeE,@object
	.size		_ZN40_INTERNAL_e12eabd7_4_k_cu_f3ab13fe_297544cuda3std3__48in_placeE,(_ZN40_INTERNAL_e12eabd7_4_k_cu_f3ab13fe_297544cuda3std6ranges3__45__cpo9iter_moveE - _ZN40_INTERNAL_e12eabd7_4_k_cu_f3ab13fe_297544cuda3std3__48in_placeE)
_ZN40_INTERNAL_e12eabd7_4_k_cu_f3ab13fe_297544cuda3std3__48in_placeE:
	.zero		1
	.type		_ZN40_INTERNAL_e12eabd7_4_k_cu_f3ab13fe_297544cuda3std6ranges3__45__cpo9iter_moveE,@object
	.size		_ZN40_INTERNAL_e12eabd7_4_k_cu_f3ab13fe_297544cuda3std6ranges3__45__cpo9iter_moveE,(_ZN40_INTERNAL_e12eabd7_4_k_cu_f3ab13fe_297544cuda3std3__45__cpo5beginE - _ZN40_INTERNAL_e12eabd7_4_k_cu_f3ab13fe_297544cuda3std6ranges3__45__cpo9iter_moveE)
_ZN40_INTERNAL_e12eabd7_4_k_cu_f3ab13fe_297544cuda3std6ranges3__45__cpo9iter_moveE:
	.zero		1
	.type		_ZN40_INTERNAL_e12eabd7_4_k_cu_f3ab13fe_297544cuda3std3__45__cpo5beginE,@object
	.size		_ZN40_INTERNAL_e12eabd7_4_k_cu_f3ab13fe_297544cuda3std3__45__cpo5beginE,(_ZN40_INTERNAL_e12eabd7_4_k_cu_f3ab13fe_297544cuda3std3__442_GLOBAL__N__e12eabd7_4_k_cu_f3ab13fe_297546ignoreE - _ZN40_INTERNAL_e12eabd7_4_k_cu_f3ab13fe_297544cuda3std3__45__cpo5beginE)
_ZN40_INTERNAL_e12eabd7_4_k_cu_f3ab13fe_297544cuda3std3__45__cpo5beginE:
	.zero		1
	.type		_ZN40_INTERNAL_e12eabd7_4_k_cu_f3ab13fe_297544cuda3std3__442_GLOBAL__N__e12eabd7_4_k_cu_f3ab13fe_297546ignoreE,@object
	.size		_ZN40_INTERNAL_e12eabd7_4_k_cu_f3ab13fe_297544cuda3std3__442_GLOBAL__N__e12eabd7_4_k_cu_f3ab13fe_297546ignoreE,(_ZN40_INTERNAL_e12eabd7_4_k_cu_f3ab13fe_297544cute7productE - _ZN40_INTERNAL_e12eabd7_4_k_cu_f3ab13fe_297544cuda3std3__442_GLOBAL__N__e12eabd7_4_k_cu_f3ab13fe_297546ignoreE)
_ZN40_INTERNAL_e12eabd7_4_k_cu_f3ab13fe_297544cuda3std3__442_GLOBAL__N__e12eabd7_4_k_cu_f3ab13fe_297546ignoreE:
	.zero		1
	.type		_ZN40_INTERNAL_e12eabd7_4_k_cu_f3ab13fe_297544cute7productE,@object
	.size		_ZN40_INTERNAL_e12eabd7_4_k_cu_f3ab13fe_297544cute7productE,(_ZN40_INTERNAL_e12eabd7_4_k_cu_f3ab13fe_297544cuda3std3__45__cpo3endE - _ZN40_INTERNAL_e12eabd7_4_k_cu_f3ab13fe_297544cute7productE)
_ZN40_INTERNAL_e12eabd7_4_k_cu_f3ab13fe_297544cute7productE:
	.zero		1
	.type		_ZN40_INTERNAL_e12eabd7_4_k_cu_f3ab13fe_297544cuda3std3__45__cpo3endE,@object
	.size		_ZN40_INTERNAL_e12eabd7_4_k_cu_f3ab13fe_297544cuda3std3__45__cpo3endE,(_ZN40_INTERNAL_e12eabd7_4_k_cu_f3ab13fe_297544cuda3std3__419piecewise_constructE - _ZN40_INTERNAL_e12eabd7_4_k_cu_f3ab13fe_297544cuda3std3__45__cpo3endE)
_ZN40_INTERNAL_e12eabd7_4_k_cu_f3ab13fe_297544cuda3std3__45__cpo3endE:
	.zero		1
	.type		_ZN40_INTERNAL_e12eabd7_4_k_cu_f3ab13fe_297544cuda3std3__419piecewise_constructE,@object
	.size		_ZN40_INTERNAL_e12eabd7_4_k_cu_f3ab13fe_297544cuda3std3__419piecewise_constructE,(_ZN40_INTERNAL_e12eabd7_4_k_cu_f3ab13fe_297544cuda3std3__45__cpo4cendE - _ZN40_INTERNAL_e12eabd7_4_k_cu_f3ab13fe_297544cuda3std3__419piecewise_constructE)
_ZN40_INTERNAL_e12eabd7_4_k_cu_f3ab13fe_297544cuda3std3__419piecewise_constructE:
	.zero		1
	.type		_ZN40_INTERNAL_e12eabd7_4_k_cu_f3ab13fe_297544cuda3std3__45__cpo4cendE,@object
	.size		_ZN40_INTERNAL_e12eabd7_4_k_cu_f3ab13fe_297544cuda3std3__45__cpo4cendE,(_ZN40_INTERNAL_e12eabd7_4_k_cu_f3ab13fe_297544cuda3std6ranges3__45__cpo4swapE - _ZN40_INTERNAL_e12eabd7_4_k_cu_f3ab13fe_297544cuda3std3__45__cpo4cendE)
_ZN40_INTERNAL_e12eabd7_4_k_cu_f3ab13fe_297544cuda3std3__45__cpo4cendE:
	.zero		1
	.type		_ZN40_INTERNAL_e12eabd7_4_k_cu_f3ab13fe_297544cuda3std6ranges3__45__cpo4swapE,@object
	.size		_ZN40_INTERNAL_e12eabd7_4_k_cu_f3ab13fe_297544cuda3std6ranges3__45__cpo4swapE,(.L_10 - _ZN40_INTERNAL_e12eabd7_4_k_cu_f3ab13fe_297544cuda3std6ranges3__45__cpo4swapE)
_ZN40_INTERNAL_e12eabd7_4_k_cu_f3ab13fe_297544cuda3std6ranges3__45__cpo4swapE:
	.zero		1
.L_10:


//--------------------- .nv.constant0._ZN7cutlass13device_kernelINS_4gemm6kernel13GemmUniversalIN4cute5tupleIJiiiiEEENS1_10collective13CollectiveMmaINS1_35MainloopSm100TmaUmmaWarpSpecializedILi2ELi2ELi4ENS5_IJNS4_1CILi1EEESB_SB_EEEEENS5_IJNSA_ILi64EEENSA_ILi256EEESE_EEENS_10tfloat32_tENS5_IJlSB_lEEESH_SI_NS4_8TiledMMAINS4_8MMA_AtomIJNS4_17SM100_MMA_TF32_SSISH_SH_fLi64ELi256ELNS4_4UMMA5MajorE0ELSN_0ELNSM_7ScaleInE0ELSO_0EEEEEENS4_6LayoutISC_NS5_IJNSA_ILi0EEESS_SS_EEEEENS5_IJNS4_10UnderscoreESV_SV_EEEEENS4_13SM90_TMA_LOADENS4_14ComposedLayoutINS4_7SwizzleILi3ELi4ELi3EEENS4_18smem_ptr_flag_bitsILi32EEENSR_INS5_IJNSA_ILi8EEENSA_ILi32EEEEEENS5_IJS15_SB_EEEEEEEvNS4_8identityESY_S19_vS1A_EENS_8epilogue10collective18CollectiveEpilogueINS1C_23Sm100TmaWarpSpecializedILi4ELi2ELi16ELb1ELb0EEEJSG_NS5_IJNSR_ISE_SB_EENSR_IS15_SB_EEEEESH_SI_SH_SI_NS1C_6fusion15FusionCallbacksIS1G_NS1K_17LinearCombinationISH_fSH_fLNS_15FloatRoundStyleE2EEESG_S1J_JEEENS4_5SM1004TMEM4LOAD26SM100_TMEM_LOAD_16dp128b8xESY_S19_NS4_17SM75_U32x4_LDSM_NENS4_14SM90_TMA_STOREES19_NS4_17SM90_U32x4_STSM_NENS4_39AutoVectorizingCopyWithAssumedAlignmentILi128EEEEEEvvEEEEvNT_6ParamsE --------------------------
	.section	.nv.constant0._ZN7cutlass13device_kernelINS_4gemm6kernel13GemmUniversalIN4cute5tupleIJiiiiEEENS1_10collective13CollectiveMmaINS1_35MainloopSm100TmaUmmaWarpSpecializedILi2ELi2ELi4ENS5_IJNS4_1CILi1EEESB_SB_EEEEENS5_IJNSA_ILi64EEENSA_ILi256EEESE_EEENS_10tfloat32_tENS5_IJlSB_lEEESH_SI_NS4_8TiledMMAINS4_8MMA_AtomIJNS4_17SM100_MMA_TF32_SSISH_SH_fLi64ELi256ELNS4_4UMMA5MajorE0ELSN_0ELNSM_7ScaleInE0ELSO_0EEEEEENS4_6LayoutISC_NS5_IJNSA_ILi0EEESS_SS_EEEEENS5_IJNS4_10UnderscoreESV_SV_EEEEENS4_13SM90_TMA_LOADENS4_14ComposedLayoutINS4_7SwizzleILi3ELi4ELi3EEENS4_18smem_ptr_flag_bitsILi32EEENSR_INS5_IJNSA_ILi8EEENSA_ILi32EEEEEENS5_IJS15_SB_EEEEEEEvNS4_8identityESY_S19_vS1A_EENS_8epilogue10collective18CollectiveEpilogueINS1C_23Sm100TmaWarpSpecializedILi4ELi2ELi16ELb1ELb0EEEJSG_NS5_IJNSR_ISE_SB_EENSR_IS15_SB_EEEEESH_SI_SH_SI_NS1C_6fusion15FusionCallbacksIS1G_NS1K_17LinearCombinationISH_fSH_fLNS_15FloatRoundStyleE2EEESG_S1J_JEEENS4_5SM1004TMEM4LOAD26SM100_TMEM_LOAD_16dp128b8xESY_S19_NS4_17SM75_U32x4_LDSM_NENS4_14SM90_TMA_STOREES19_NS4_17SM90_U32x4_STSM_NENS4_39AutoVectorizingCopyWithAssumedAlignmentILi128EEEEEEvvEEEEvNT_6ParamsE,"a",@progbits
	.sectionflags	@""
	.align	4
.nv.constant0._ZN7cutlass13device_kernelINS_4gemm6kernel13GemmUniversalIN4cute5tupleIJiiiiEEENS1_10collective13CollectiveMmaINS1_35MainloopSm100TmaUmmaWarpSpecializedILi2ELi2ELi4ENS5_IJNS4_1CILi1EEESB_SB_EEEEENS5_IJNSA_ILi64EEENSA_ILi256EEESE_EEENS_10tfloat32_tENS5_IJlSB_lEEESH_SI_NS4_8TiledMMAINS4_8MMA_AtomIJNS4_17SM100_MMA_TF32_SSISH_SH_fLi64ELi256ELNS4_4UMMA5MajorE0ELSN_0ELNSM_7ScaleInE0ELSO_0EEEEEENS4_6LayoutISC_NS5_IJNSA_ILi0EEESS_SS_EEEEENS5_IJNS4_10UnderscoreESV_SV_EEEEENS4_13SM90_TMA_LOADENS4_14ComposedLayoutINS4_7SwizzleILi3ELi4ELi3EEENS4_18smem_ptr_flag_bitsILi32EEENSR_INS5_IJNSA_ILi8EEENSA_ILi32EEEEEENS5_IJS15_SB_EEEEEEEvNS4_8identityESY_S19_vS1A_EENS_8epilogue10collective18CollectiveEpilogueINS1C_23Sm100TmaWarpSpecializedILi4ELi2ELi16ELb1ELb0EEEJSG_NS5_IJNSR_ISE_SB_EENSR_IS15_SB_EEEEESH_SI_SH_SI_NS1C_6fusion15FusionCallbacksIS1G_NS1K_17LinearCombinationISH_fSH_fLNS_15FloatRoundStyleE2EEESG_S1J_JEEENS4_5SM1004TMEM4LOAD26SM100_TMEM_LOAD_16dp128b8xESY_S19_NS4_17SM75_U32x4_LDSM_NENS4_14SM90_TMA_STOREES19_NS4_17SM90_U32x4_STSM_NENS4_39AutoVectorizingCopyWithAssumedAlignmentILi128EEEEEEvvEEEEvNT_6ParamsE:
	.zero		2944


//--------------------- SYMBOLS --------------------------

	.type		.nv.reservedSmem.offset0,@object
	.size		.nv.reservedSmem.offset0,0x4
	.type		.nv.reservedSmem.cap,@object
	.size		.nv.reservedSmem.cap,0x4
	.type		__assertfail,@function
